//
// Generated by NVIDIA NVVM Compiler
//
// Compiler Build ID: CL-36424714
// Cuda compilation tools, release 13.0, V13.0.88
// Based on NVVM 20.0.0
//

.version 9.0
.target sm_100
.address_size 64

	// .globl	_Z17batch_relu_kernelPfii

.visible .entry _Z17batch_relu_kernelPfii(
	.param .u64 .ptr .align 1 _Z17batch_relu_kernelPfii_param_0,
	.param .u32 _Z17batch_relu_kernelPfii_param_1,
	.param .u32 _Z17batch_relu_kernelPfii_param_2
)
{
	.reg .pred 	%p<4>;
	.reg .b32 	%r<12>;
	.reg .b32 	%f<3>;
	.reg .b64 	%rd<5>;

	ld.param.u64 	%rd1, [_Z17batch_relu_kernelPfii_param_0];
	ld.param.u32 	%r4, [_Z17batch_relu_kernelPfii_param_1];
	ld.param.u32 	%r3, [_Z17batch_relu_kernelPfii_param_2];
	mov.u32 	%r5, %ctaid.y;
	mov.u32 	%r6, %ntid.y;
	mov.u32 	%r7, %tid.y;
	mad.lo.s32 	%r1, %r5, %r6, %r7;
	mov.u32 	%r8, %ctaid.x;
	mov.u32 	%r9, %ntid.x;
	mov.u32 	%r10, %tid.x;
	mad.lo.s32 	%r2, %r8, %r9, %r10;
	setp.ge.s32 	%p1, %r1, %r4;
	setp.ge.s32 	%p2, %r2, %r3;
	or.pred  	%p3, %p1, %p2;
	@%p3 bra 	$L__BB0_2;
	cvta.to.global.u64 	%rd2, %rd1;
	mad.lo.s32 	%r11, %r3, %r1, %r2;
	mul.wide.s32 	%rd3, %r11, 4;
	add.s64 	%rd4, %rd2, %rd3;
	ld.global.f32 	%f1, [%rd4];
	max.f32 	%f2, %f1, 0f00000000;
	st.global.f32 	[%rd4], %f2;
$L__BB0_2:
	ret;

}
	// .globl	_Z21batch_add_bias_kernelPfPKfii
.visible .entry _Z21batch_add_bias_kernelPfPKfii(
	.param .u64 .ptr .align 1 _Z21batch_add_bias_kernelPfPKfii_param_0,
	.param .u64 .ptr .align 1 _Z21batch_add_bias_kernelPfPKfii_param_1,
	.param .u32 _Z21batch_add_bias_kernelPfPKfii_param_2,
	.param .u32 _Z21batch_add_bias_kernelPfPKfii_param_3
)
{
	.reg .pred 	%p<4>;
	.reg .b32 	%r<12>;
	.reg .b32 	%f<4>;
	.reg .b64 	%rd<9>;

	ld.param.u64 	%rd1, [_Z21batch_add_bias_kernelPfPKfii_param_0];
	ld.param.u64 	%rd2, [_Z21batch_add_bias_kernelPfPKfii_param_1];
	ld.param.u32 	%r4, [_Z21batch_add_bias_kernelPfPKfii_param_2];
	ld.param.u32 	%r3, [_Z21batch_add_bias_kernelPfPKfii_param_3];
	mov.u32 	%r5, %ctaid.y;
	mov.u32 	%r6, %ntid.y;
	mov.u32 	%r7, %tid.y;
	mad.lo.s32 	%r1, %r5, %r6, %r7;
	mov.u32 	%r8, %ctaid.x;
	mov.u32 	%r9, %ntid.x;
	mov.u32 	%r10, %tid.x;
	mad.lo.s32 	%r2, %r8, %r9, %r10;
	setp.ge.s32 	%p1, %r1, %r4;
	setp.ge.s32 	%p2, %r2, %r3;
	or.pred  	%p3, %p1, %p2;
	@%p3 bra 	$L__BB1_2;
	cvta.to.global.u64 	%rd3, %rd2;
	cvta.to.global.u64 	%rd4, %rd1;
	mad.lo.s32 	%r11, %r3, %r1, %r2;
	mul.wide.u32 	%rd5, %r1, 4;
	add.s64 	%rd6, %rd3, %rd5;
	ld.global.f32 	%f1, [%rd6];
	mul.wide.s32 	%rd7, %r11, 4;
	add.s64 	%rd8, %rd4, %rd7;
	ld.global.f32 	%f2, [%rd8];
	add.f32 	%f3, %f1, %f2;
	st.global.f32 	[%rd8], %f3;
$L__BB1_2:
	ret;

}
	// .globl	_Z20batch_softmax_kernelPfii
.visible .entry _Z20batch_softmax_kernelPfii(
	.param .u64 .ptr .align 1 _Z20batch_softmax_kernelPfii_param_0,
	.param .u32 _Z20batch_softmax_kernelPfii_param_1,
	.param .u32 _Z20batch_softmax_kernelPfii_param_2
)
{
	.reg .pred 	%p<58>;
	.reg .b32 	%r<123>;
	.reg .b32 	%f<366>;
	.reg .b64 	%rd<97>;

	ld.param.u64 	%rd2, [_Z20batch_softmax_kernelPfii_param_0];
	ld.param.u32 	%r58, [_Z20batch_softmax_kernelPfii_param_1];
	ld.param.u32 	%r59, [_Z20batch_softmax_kernelPfii_param_2];
	cvta.to.global.u64 	%rd1, %rd2;
	mov.u32 	%r60, %ctaid.x;
	mov.u32 	%r61, %ntid.x;
	mov.u32 	%r62, %tid.x;
	mad.lo.s32 	%r1, %r60, %r61, %r62;
	setp.ge.s32 	%p1, %r1, %r59;
	@%p1 bra 	$L__BB2_39;
	setp.lt.s32 	%p2, %r58, 1;
	mov.f32 	%f356, 0fFF800000;
	@%p2 bra 	$L__BB2_14;
	and.b32  	%r2, %r58, 15;
	setp.lt.u32 	%p3, %r58, 16;
	mov.f32 	%f356, 0fFF800000;
	mov.b32 	%r104, 0;
	@%p3 bra 	$L__BB2_5;
	and.b32  	%r104, %r58, 2147483632;
	neg.s32 	%r110, %r104;
	shl.b32 	%r5, %r59, 4;
	mov.f32 	%f356, 0fFF800000;
	mul.wide.s32 	%rd5, %r59, 4;
	mov.u32 	%r109, %r1;
$L__BB2_4:
	.pragma "nounroll";
	mul.wide.s32 	%rd3, %r109, 4;
	add.s64 	%rd4, %rd1, %rd3;
	ld.global.f32 	%f30, [%rd4];
	setp.gt.f32 	%p4, %f30, %f356;
	selp.f32 	%f31, %f30, %f356, %p4;
	add.s64 	%rd6, %rd4, %rd5;
	ld.global.f32 	%f32, [%rd6];
	setp.gt.f32 	%p5, %f32, %f31;
	selp.f32 	%f33, %f32, %f31, %p5;
	add.s64 	%rd7, %rd6, %rd5;
	ld.global.f32 	%f34, [%rd7];
	setp.gt.f32 	%p6, %f34, %f33;
	selp.f32 	%f35, %f34, %f33, %p6;
	add.s64 	%rd8, %rd7, %rd5;
	ld.global.f32 	%f36, [%rd8];
	setp.gt.f32 	%p7, %f36, %f35;
	selp.f32 	%f37, %f36, %f35, %p7;
	add.s64 	%rd9, %rd8, %rd5;
	ld.global.f32 	%f38, [%rd9];
	setp.gt.f32 	%p8, %f38, %f37;
	selp.f32 	%f39, %f38, %f37, %p8;
	add.s64 	%rd10, %rd9, %rd5;
	ld.global.f32 	%f40, [%rd10];
	setp.gt.f32 	%p9, %f40, %f39;
	selp.f32 	%f41, %f40, %f39, %p9;
	add.s64 	%rd11, %rd10, %rd5;
	ld.global.f32 	%f42, [%rd11];
	setp.gt.f32 	%p10, %f42, %f41;
	selp.f32 	%f43, %f42, %f41, %p10;
	add.s64 	%rd12, %rd11, %rd5;
	ld.global.f32 	%f44, [%rd12];
	setp.gt.f32 	%p11, %f44, %f43;
	selp.f32 	%f45, %f44, %f43, %p11;
	add.s64 	%rd13, %rd12, %rd5;
	ld.global.f32 	%f46, [%rd13];
	setp.gt.f32 	%p12, %f46, %f45;
	selp.f32 	%f47, %f46, %f45, %p12;
	add.s64 	%rd14, %rd13, %rd5;
	ld.global.f32 	%f48, [%rd14];
	setp.gt.f32 	%p13, %f48, %f47;
	selp.f32 	%f49, %f48, %f47, %p13;
	add.s64 	%rd15, %rd14, %rd5;
	ld.global.f32 	%f50, [%rd15];
	setp.gt.f32 	%p14, %f50, %f49;
	selp.f32 	%f51, %f50, %f49, %p14;
	add.s64 	%rd16, %rd15, %rd5;
	ld.global.f32 	%f52, [%rd16];
	setp.gt.f32 	%p15, %f52, %f51;
	selp.f32 	%f53, %f52, %f51, %p15;
	add.s64 	%rd17, %rd16, %rd5;
	ld.global.f32 	%f54, [%rd17];
	setp.gt.f32 	%p16, %f54, %f53;
	selp.f32 	%f55, %f54, %f53, %p16;
	add.s64 	%rd18, %rd17, %rd5;
	ld.global.f32 	%f56, [%rd18];
	setp.gt.f32 	%p17, %f56, %f55;
	selp.f32 	%f57, %f56, %f55, %p17;
	add.s64 	%rd19, %rd18, %rd5;
	ld.global.f32 	%f58, [%rd19];
	setp.gt.f32 	%p18, %f58, %f57;
	selp.f32 	%f59, %f58, %f57, %p18;
	add.s64 	%rd20, %rd19, %rd5;
	ld.global.f32 	%f60, [%rd20];
	setp.gt.f32 	%p19, %f60, %f59;
	selp.f32 	%f356, %f60, %f59, %p19;
	add.s32 	%r110, %r110, 16;
	add.s32 	%r109, %r109, %r5;
	setp.eq.s32 	%p20, %r110, 0;
	@%p20 bra 	$L__BB2_5;
	bra.uni 	$L__BB2_4;
$L__BB2_5:
	setp.eq.s32 	%p21, %r2, 0;
	@%p21 bra 	$L__BB2_14;
	and.b32  	%r7, %r58, 7;
	setp.lt.u32 	%p22, %r2, 8;
	@%p22 bra 	$L__BB2_8;
	mad.lo.s32 	%r64, %r104, %r59, %r1;
	mul.wide.s32 	%rd21, %r64, 4;
	add.s64 	%rd22, %rd1, %rd21;
	ld.global.f32 	%f62, [%rd22];
	setp.gt.f32 	%p23, %f62, %f356;
	selp.f32 	%f63, %f62, %f356, %p23;
	mul.wide.s32 	%rd23, %r59, 4;
	add.s64 	%rd24, %rd22, %rd23;
	ld.global.f32 	%f64, [%rd24];
	setp.gt.f32 	%p24, %f64, %f63;
	selp.f32 	%f65, %f64, %f63, %p24;
	add.s64 	%rd25, %rd24, %rd23;
	ld.global.f32 	%f66, [%rd25];
	setp.gt.f32 	%p25, %f66, %f65;
	selp.f32 	%f67, %f66, %f65, %p25;
	add.s64 	%rd26, %rd25, %rd23;
	ld.global.f32 	%f68, [%rd26];
	setp.gt.f32 	%p26, %f68, %f67;
	selp.f32 	%f69, %f68, %f67, %p26;
	add.s64 	%rd27, %rd26, %rd23;
	ld.global.f32 	%f70, [%rd27];
	setp.gt.f32 	%p27, %f70, %f69;
	selp.f32 	%f71, %f70, %f69, %p27;
	add.s64 	%rd28, %rd27, %rd23;
	ld.global.f32 	%f72, [%rd28];
	setp.gt.f32 	%p28, %f72, %f71;
	selp.f32 	%f73, %f72, %f71, %p28;
	add.s64 	%rd29, %rd28, %rd23;
	ld.global.f32 	%f74, [%rd29];
	setp.gt.f32 	%p29, %f74, %f73;
	selp.f32 	%f75, %f74, %f73, %p29;
	add.s64 	%rd30, %rd29, %rd23;
	ld.global.f32 	%f76, [%rd30];
	setp.gt.f32 	%p30, %f76, %f75;
	selp.f32 	%f356, %f76, %f75, %p30;
	add.s32 	%r104, %r104, 8;
$L__BB2_8:
	setp.eq.s32 	%p31, %r7, 0;
	@%p31 bra 	$L__BB2_14;
	and.b32  	%r10, %r58, 3;
	setp.lt.u32 	%p32, %r7, 4;
	@%p32 bra 	$L__BB2_11;
	mad.lo.s32 	%r65, %r104, %r59, %r1;
	mul.wide.s32 	%rd31, %r65, 4;
	add.s64 	%rd32, %rd1, %rd31;
	ld.global.f32 	%f78, [%rd32];
	setp.gt.f32 	%p33, %f78, %f356;
	selp.f32 	%f79, %f78, %f356, %p33;
	mul.wide.s32 	%rd33, %r59, 4;
	add.s64 	%rd34, %rd32, %rd33;
	ld.global.f32 	%f80, [%rd34];
	setp.gt.f32 	%p34, %f80, %f79;
	selp.f32 	%f81, %f80, %f79, %p34;
	add.s64 	%rd35, %rd34, %rd33;
	ld.global.f32 	%f82, [%rd35];
	setp.gt.f32 	%p35, %f82, %f81;
	selp.f32 	%f83, %f82, %f81, %p35;
	add.s64 	%rd36, %rd35, %rd33;
	ld.global.f32 	%f84, [%rd36];
	setp.gt.f32 	%p36, %f84, %f83;
	selp.f32 	%f356, %f84, %f83, %p36;
	add.s32 	%r104, %r104, 4;
$L__BB2_11:
	setp.eq.s32 	%p37, %r10, 0;
	@%p37 bra 	$L__BB2_14;
	mad.lo.s32 	%r108, %r104, %r59, %r1;
	neg.s32 	%r107, %r10;
$L__BB2_13:
	.pragma "nounroll";
	mul.wide.s32 	%rd37, %r108, 4;
	add.s64 	%rd38, %rd1, %rd37;
	ld.global.f32 	%f85, [%rd38];
	setp.gt.f32 	%p38, %f85, %f356;
	selp.f32 	%f356, %f85, %f356, %p38;
	add.s32 	%r108, %r108, %r59;
	add.s32 	%r107, %r107, 1;
	setp.ne.s32 	%p39, %r107, 0;
	@%p39 bra 	$L__BB2_13;
$L__BB2_14:
	setp.lt.s32 	%p40, %r58, 1;
	mov.f32 	%f364, 0f00000000;
	@%p40 bra 	$L__BB2_26;
	and.b32  	%r19, %r58, 7;
	setp.lt.u32 	%p41, %r58, 8;
	mov.f32 	%f364, 0f00000000;
	mov.b32 	%r111, 0;
	@%p41 bra 	$L__BB2_18;
	and.b32  	%r111, %r58, 2147483640;
	neg.s32 	%r115, %r111;
	shl.b32 	%r22, %r59, 3;
	mov.f32 	%f364, 0f00000000;
	mul.wide.s32 	%rd41, %r59, 4;
	mov.u32 	%r114, %r1;
$L__BB2_17:
	.pragma "nounroll";
	mul.wide.s32 	%rd39, %r114, 4;
	add.s64 	%rd40, %rd1, %rd39;
	ld.global.f32 	%f90, [%rd40];
	sub.f32 	%f91, %f90, %f356;
	fma.rn.f32 	%f92, %f91, 0f3BBB989D, 0f3F000000;
	cvt.sat.f32.f32 	%f93, %f92;
	mov.f32 	%f94, 0f4B400001;
	mov.f32 	%f95, 0f437C0000;
	fma.rm.f32 	%f96, %f93, %f95, %f94;
	add.f32 	%f97, %f96, 0fCB40007F;
	neg.f32 	%f98, %f97;
	fma.rn.f32 	%f99, %f91, 0f3FB8AA3B, %f98;
	fma.rn.f32 	%f100, %f91, 0f32A57060, %f99;
	mov.b32 	%r67, %f96;
	shl.b32 	%r68, %r67, 23;
	mov.b32 	%f101, %r68;
	ex2.approx.ftz.f32 	%f102, %f100;
	mul.f32 	%f103, %f102, %f101;
	st.global.f32 	[%rd40], %f103;
	add.f32 	%f104, %f364, %f103;
	add.s64 	%rd42, %rd40, %rd41;
	ld.global.f32 	%f105, [%rd42];
	sub.f32 	%f106, %f105, %f356;
	fma.rn.f32 	%f107, %f106, 0f3BBB989D, 0f3F000000;
	cvt.sat.f32.f32 	%f108, %f107;
	fma.rm.f32 	%f109, %f108, %f95, %f94;
	add.f32 	%f110, %f109, 0fCB40007F;
	neg.f32 	%f111, %f110;
	fma.rn.f32 	%f112, %f106, 0f3FB8AA3B, %f111;
	fma.rn.f32 	%f113, %f106, 0f32A57060, %f112;
	mov.b32 	%r69, %f109;
	shl.b32 	%r70, %r69, 23;
	mov.b32 	%f114, %r70;
	ex2.approx.ftz.f32 	%f115, %f113;
	mul.f32 	%f116, %f115, %f114;
	st.global.f32 	[%rd42], %f116;
	add.f32 	%f117, %f104, %f116;
	add.s64 	%rd43, %rd42, %rd41;
	ld.global.f32 	%f118, [%rd43];
	sub.f32 	%f119, %f118, %f356;
	fma.rn.f32 	%f120, %f119, 0f3BBB989D, 0f3F000000;
	cvt.sat.f32.f32 	%f121, %f120;
	fma.rm.f32 	%f122, %f121, %f95, %f94;
	add.f32 	%f123, %f122, 0fCB40007F;
	neg.f32 	%f124, %f123;
	fma.rn.f32 	%f125, %f119, 0f3FB8AA3B, %f124;
	fma.rn.f32 	%f126, %f119, 0f32A57060, %f125;
	mov.b32 	%r71, %f122;
	shl.b32 	%r72, %r71, 23;
	mov.b32 	%f127, %r72;
	ex2.approx.ftz.f32 	%f128, %f126;
	mul.f32 	%f129, %f128, %f127;
	st.global.f32 	[%rd43], %f129;
	add.f32 	%f130, %f117, %f129;
	add.s64 	%rd44, %rd43, %rd41;
	ld.global.f32 	%f131, [%rd44];
	sub.f32 	%f132, %f131, %f356;
	fma.rn.f32 	%f133, %f132, 0f3BBB989D, 0f3F000000;
	cvt.sat.f32.f32 	%f134, %f133;
	fma.rm.f32 	%f135, %f134, %f95, %f94;
	add.f32 	%f136, %f135, 0fCB40007F;
	neg.f32 	%f137, %f136;
	fma.rn.f32 	%f138, %f132, 0f3FB8AA3B, %f137;
	fma.rn.f32 	%f139, %f132, 0f32A57060, %f138;
	mov.b32 	%r73, %f135;
	shl.b32 	%r74, %r73, 23;
	mov.b32 	%f140, %r74;
	ex2.approx.ftz.f32 	%f141, %f139;
	mul.f32 	%f142, %f141, %f140;
	st.global.f32 	[%rd44], %f142;
	add.f32 	%f143, %f130, %f142;
	add.s64 	%rd45, %rd44, %rd41;
	ld.global.f32 	%f144, [%rd45];
	sub.f32 	%f145, %f144, %f356;
	fma.rn.f32 	%f146, %f145, 0f3BBB989D, 0f3F000000;
	cvt.sat.f32.f32 	%f147, %f146;
	fma.rm.f32 	%f148, %f147, %f95, %f94;
	add.f32 	%f149, %f148, 0fCB40007F;
	neg.f32 	%f150, %f149;
	fma.rn.f32 	%f151, %f145, 0f3FB8AA3B, %f150;
	fma.rn.f32 	%f152, %f145, 0f32A57060, %f151;
	mov.b32 	%r75, %f148;
	shl.b32 	%r76, %r75, 23;
	mov.b32 	%f153, %r76;
	ex2.approx.ftz.f32 	%f154, %f152;
	mul.f32 	%f155, %f154, %f153;
	st.global.f32 	[%rd45], %f155;
	add.f32 	%f156, %f143, %f155;
	add.s64 	%rd46, %rd45, %rd41;
	ld.global.f32 	%f157, [%rd46];
	sub.f32 	%f158, %f157, %f356;
	fma.rn.f32 	%f159, %f158, 0f3BBB989D, 0f3F000000;
	cvt.sat.f32.f32 	%f160, %f159;
	fma.rm.f32 	%f161, %f160, %f95, %f94;
	add.f32 	%f162, %f161, 0fCB40007F;
	neg.f32 	%f163, %f162;
	fma.rn.f32 	%f164, %f158, 0f3FB8AA3B, %f163;
	fma.rn.f32 	%f165, %f158, 0f32A57060, %f164;
	mov.b32 	%r77, %f161;
	shl.b32 	%r78, %r77, 23;
	mov.b32 	%f166, %r78;
	ex2.approx.ftz.f32 	%f167, %f165;
	mul.f32 	%f168, %f167, %f166;
	st.global.f32 	[%rd46], %f168;
	add.f32 	%f169, %f156, %f168;
	add.s64 	%rd47, %rd46, %rd41;
	ld.global.f32 	%f170, [%rd47];
	sub.f32 	%f171, %f170, %f356;
	fma.rn.f32 	%f172, %f171, 0f3BBB989D, 0f3F000000;
	cvt.sat.f32.f32 	%f173, %f172;
	fma.rm.f32 	%f174, %f173, %f95, %f94;
	add.f32 	%f175, %f174, 0fCB40007F;
	neg.f32 	%f176, %f175;
	fma.rn.f32 	%f177, %f171, 0f3FB8AA3B, %f176;
	fma.rn.f32 	%f178, %f171, 0f32A57060, %f177;
	mov.b32 	%r79, %f174;
	shl.b32 	%r80, %r79, 23;
	mov.b32 	%f179, %r80;
	ex2.approx.ftz.f32 	%f180, %f178;
	mul.f32 	%f181, %f180, %f179;
	st.global.f32 	[%rd47], %f181;
	add.f32 	%f182, %f169, %f181;
	add.s64 	%rd48, %rd47, %rd41;
	ld.global.f32 	%f183, [%rd48];
	sub.f32 	%f184, %f183, %f356;
	fma.rn.f32 	%f185, %f184, 0f3BBB989D, 0f3F000000;
	cvt.sat.f32.f32 	%f186, %f185;
	fma.rm.f32 	%f187, %f186, %f95, %f94;
	add.f32 	%f188, %f187, 0fCB40007F;
	neg.f32 	%f189, %f188;
	fma.rn.f32 	%f190, %f184, 0f3FB8AA3B, %f189;
	fma.rn.f32 	%f191, %f184, 0f32A57060, %f190;
	mov.b32 	%r81, %f187;
	shl.b32 	%r82, %r81, 23;
	mov.b32 	%f192, %r82;
	ex2.approx.ftz.f32 	%f193, %f191;
	mul.f32 	%f194, %f193, %f192;
	st.global.f32 	[%rd48], %f194;
	add.f32 	%f364, %f182, %f194;
	add.s32 	%r115, %r115, 8;
	add.s32 	%r114, %r114, %r22;
	setp.eq.s32 	%p42, %r115, 0;
	@%p42 bra 	$L__BB2_18;
	bra.uni 	$L__BB2_17;
$L__BB2_18:
	setp.eq.s32 	%p43, %r19, 0;
	@%p43 bra 	$L__BB2_26;
	and.b32  	%r28, %r58, 3;
	setp.lt.u32 	%p44, %r19, 4;
	@%p44 bra 	$L__BB2_21;
	mad.lo.s32 	%r83, %r111, %r59, %r1;
	mul.wide.s32 	%rd49, %r83, 4;
	add.s64 	%rd50, %rd1, %rd49;
	ld.global.f32 	%f196, [%rd50];
	sub.f32 	%f197, %f196, %f356;
	fma.rn.f32 	%f198, %f197, 0f3BBB989D, 0f3F000000;
	cvt.sat.f32.f32 	%f199, %f198;
	mov.f32 	%f200, 0f4B400001;
	mov.f32 	%f201, 0f437C0000;
	fma.rm.f32 	%f202, %f199, %f201, %f200;
	add.f32 	%f203, %f202, 0fCB40007F;
	neg.f32 	%f204, %f203;
	fma.rn.f32 	%f205, %f197, 0f3FB8AA3B, %f204;
	fma.rn.f32 	%f206, %f197, 0f32A57060, %f205;
	mov.b32 	%r84, %f202;
	shl.b32 	%r85, %r84, 23;
	mov.b32 	%f207, %r85;
	ex2.approx.ftz.f32 	%f208, %f206;
	mul.f32 	%f209, %f208, %f207;
	st.global.f32 	[%rd50], %f209;
	add.f32 	%f210, %f364, %f209;
	mul.wide.s32 	%rd51, %r59, 4;
	add.s64 	%rd52, %rd50, %rd51;
	ld.global.f32 	%f211, [%rd52];
	sub.f32 	%f212, %f211, %f356;
	fma.rn.f32 	%f213, %f212, 0f3BBB989D, 0f3F000000;
	cvt.sat.f32.f32 	%f214, %f213;
	fma.rm.f32 	%f215, %f214, %f201, %f200;
	add.f32 	%f216, %f215, 0fCB40007F;
	neg.f32 	%f217, %f216;
	fma.rn.f32 	%f218, %f212, 0f3FB8AA3B, %f217;
	fma.rn.f32 	%f219, %f212, 0f32A57060, %f218;
	mov.b32 	%r86, %f215;
	shl.b32 	%r87, %r86, 23;
	mov.b32 	%f220, %r87;
	ex2.approx.ftz.f32 	%f221, %f219;
	mul.f32 	%f222, %f221, %f220;
	st.global.f32 	[%rd52], %f222;
	add.f32 	%f223, %f210, %f222;
	add.s64 	%rd53, %rd52, %rd51;
	ld.global.f32 	%f224, [%rd53];
	sub.f32 	%f225, %f224, %f356;
	fma.rn.f32 	%f226, %f225, 0f3BBB989D, 0f3F000000;
	cvt.sat.f32.f32 	%f227, %f226;
	fma.rm.f32 	%f228, %f227, %f201, %f200;
	add.f32 	%f229, %f228, 0fCB40007F;
	neg.f32 	%f230, %f229;
	fma.rn.f32 	%f231, %f225, 0f3FB8AA3B, %f230;
	fma.rn.f32 	%f232, %f225, 0f32A57060, %f231;
	mov.b32 	%r88, %f228;
	shl.b32 	%r89, %r88, 23;
	mov.b32 	%f233, %r89;
	ex2.approx.ftz.f32 	%f234, %f232;
	mul.f32 	%f235, %f234, %f233;
	st.global.f32 	[%rd53], %f235;
	add.f32 	%f236, %f223, %f235;
	add.s64 	%rd54, %rd53, %rd51;
	ld.global.f32 	%f237, [%rd54];
	sub.f32 	%f238, %f237, %f356;
	fma.rn.f32 	%f239, %f238, 0f3BBB989D, 0f3F000000;
	cvt.sat.f32.f32 	%f240, %f239;
	fma.rm.f32 	%f241, %f240, %f201, %f200;
	add.f32 	%f242, %f241, 0fCB40007F;
	neg.f32 	%f243, %f242;
	fma.rn.f32 	%f244, %f238, 0f3FB8AA3B, %f243;
	fma.rn.f32 	%f245, %f238, 0f32A57060, %f244;
	mov.b32 	%r90, %f241;
	shl.b32 	%r91, %r90, 23;
	mov.b32 	%f246, %r91;
	ex2.approx.ftz.f32 	%f247, %f245;
	mul.f32 	%f248, %f247, %f246;
	st.global.f32 	[%rd54], %f248;
	add.f32 	%f364, %f236, %f248;
	add.s32 	%r111, %r111, 4;
$L__BB2_21:
	setp.eq.s32 	%p45, %r28, 0;
	@%p45 bra 	$L__BB2_26;
	setp.eq.s32 	%p46, %r28, 1;
	@%p46 bra 	$L__BB2_24;
	mad.lo.s32 	%r92, %r111, %r59, %r1;
	mul.wide.s32 	%rd55, %r92, 4;
	add.s64 	%rd56, %rd1, %rd55;
	ld.global.f32 	%f250, [%rd56];
	sub.f32 	%f251, %f250, %f356;
	fma.rn.f32 	%f252, %f251, 0f3BBB989D, 0f3F000000;
	cvt.sat.f32.f32 	%f253, %f252;
	mov.f32 	%f254, 0f4B400001;
	mov.f32 	%f255, 0f437C0000;
	fma.rm.f32 	%f256, %f253, %f255, %f254;
	add.f32 	%f257, %f256, 0fCB40007F;
	neg.f32 	%f258, %f257;
	fma.rn.f32 	%f259, %f251, 0f3FB8AA3B, %f258;
	fma.rn.f32 	%f260, %f251, 0f32A57060, %f259;
	mov.b32 	%r93, %f256;
	shl.b32 	%r94, %r93, 23;
	mov.b32 	%f261, %r94;
	ex2.approx.ftz.f32 	%f262, %f260;
	mul.f32 	%f263, %f262, %f261;
	st.global.f32 	[%rd56], %f263;
	add.f32 	%f264, %f364, %f263;
	mul.wide.s32 	%rd57, %r59, 4;
	add.s64 	%rd58, %rd56, %rd57;
	ld.global.f32 	%f265, [%rd58];
	sub.f32 	%f266, %f265, %f356;
	fma.rn.f32 	%f267, %f266, 0f3BBB989D, 0f3F000000;
	cvt.sat.f32.f32 	%f268, %f267;
	fma.rm.f32 	%f269, %f268, %f255, %f254;
	add.f32 	%f270, %f269, 0fCB40007F;
	neg.f32 	%f271, %f270;
	fma.rn.f32 	%f272, %f266, 0f3FB8AA3B, %f271;
	fma.rn.f32 	%f273, %f266, 0f32A57060, %f272;
	mov.b32 	%r95, %f269;
	shl.b32 	%r96, %r95, 23;
	mov.b32 	%f274, %r96;
	ex2.approx.ftz.f32 	%f275, %f273;
	mul.f32 	%f276, %f275, %f274;
	st.global.f32 	[%rd58], %f276;
	add.f32 	%f364, %f264, %f276;
	add.s32 	%r111, %r111, 2;
$L__BB2_24:
	and.b32  	%r97, %r58, 1;
	setp.eq.b32 	%p47, %r97, 1;
	not.pred 	%p48, %p47;
	@%p48 bra 	$L__BB2_26;
	mad.lo.s32 	%r98, %r111, %r59, %r1;
	mul.wide.s32 	%rd59, %r98, 4;
	add.s64 	%rd60, %rd1, %rd59;
	ld.global.f32 	%f277, [%rd60];
	sub.f32 	%f278, %f277, %f356;
	fma.rn.f32 	%f279, %f278, 0f3BBB989D, 0f3F000000;
	cvt.sat.f32.f32 	%f280, %f279;
	mov.f32 	%f281, 0f4B400001;
	mov.f32 	%f282, 0f437C0000;
	fma.rm.f32 	%f283, %f280, %f282, %f281;
	add.f32 	%f284, %f283, 0fCB40007F;
	neg.f32 	%f285, %f284;
	fma.rn.f32 	%f286, %f278, 0f3FB8AA3B, %f285;
	fma.rn.f32 	%f287, %f278, 0f32A57060, %f286;
	mov.b32 	%r99, %f283;
	shl.b32 	%r100, %r99, 23;
	mov.b32 	%f288, %r100;
	ex2.approx.ftz.f32 	%f289, %f287;
	mul.f32 	%f290, %f289, %f288;
	st.global.f32 	[%rd60], %f290;
	add.f32 	%f364, %f364, %f290;
$L__BB2_26:
	setp.lt.s32 	%p49, %r58, 1;
	@%p49 bra 	$L__BB2_39;
	and.b32  	%r33, %r58, 15;
	setp.lt.u32 	%p50, %r58, 16;
	mov.b32 	%r118, 0;
	@%p50 bra 	$L__BB2_30;
	and.b32  	%r118, %r58, 2147483632;
	neg.s32 	%r117, %r118;
	shl.b32 	%r36, %r59, 4;
	mul.wide.s32 	%rd63, %r59, 4;
	mov.u32 	%r116, %r1;
$L__BB2_29:
	.pragma "nounroll";
	mul.wide.s32 	%rd61, %r116, 4;
	add.s64 	%rd62, %rd1, %rd61;
	ld.global.f32 	%f291, [%rd62];
	div.rn.f32 	%f292, %f291, %f364;
	st.global.f32 	[%rd62], %f292;
	add.s64 	%rd64, %rd62, %rd63;
	ld.global.f32 	%f293, [%rd64];
	div.rn.f32 	%f294, %f293, %f364;
	st.global.f32 	[%rd64], %f294;
	add.s64 	%rd65, %rd64, %rd63;
	ld.global.f32 	%f295, [%rd65];
	div.rn.f32 	%f296, %f295, %f364;
	st.global.f32 	[%rd65], %f296;
	add.s64 	%rd66, %rd65, %rd63;
	ld.global.f32 	%f297, [%rd66];
	div.rn.f32 	%f298, %f297, %f364;
	st.global.f32 	[%rd66], %f298;
	add.s64 	%rd67, %rd66, %rd63;
	ld.global.f32 	%f299, [%rd67];
	div.rn.f32 	%f300, %f299, %f364;
	st.global.f32 	[%rd67], %f300;
	add.s64 	%rd68, %rd67, %rd63;
	ld.global.f32 	%f301, [%rd68];
	div.rn.f32 	%f302, %f301, %f364;
	st.global.f32 	[%rd68], %f302;
	add.s64 	%rd69, %rd68, %rd63;
	ld.global.f32 	%f303, [%rd69];
	div.rn.f32 	%f304, %f303, %f364;
	st.global.f32 	[%rd69], %f304;
	add.s64 	%rd70, %rd69, %rd63;
	ld.global.f32 	%f305, [%rd70];
	div.rn.f32 	%f306, %f305, %f364;
	st.global.f32 	[%rd70], %f306;
	add.s64 	%rd71, %rd70, %rd63;
	ld.global.f32 	%f307, [%rd71];
	div.rn.f32 	%f308, %f307, %f364;
	st.global.f32 	[%rd71], %f308;
	add.s64 	%rd72, %rd71, %rd63;
	ld.global.f32 	%f309, [%rd72];
	div.rn.f32 	%f310, %f309, %f364;
	st.global.f32 	[%rd72], %f310;
	add.s64 	%rd73, %rd72, %rd63;
	ld.global.f32 	%f311, [%rd73];
	div.rn.f32 	%f312, %f311, %f364;
	st.global.f32 	[%rd73], %f312;
	add.s64 	%rd74, %rd73, %rd63;
	ld.global.f32 	%f313, [%rd74];
	div.rn.f32 	%f314, %f313, %f364;
	st.global.f32 	[%rd74], %f314;
	add.s64 	%rd75, %rd74, %rd63;
	ld.global.f32 	%f315, [%rd75];
	div.rn.f32 	%f316, %f315, %f364;
	st.global.f32 	[%rd75], %f316;
	add.s64 	%rd76, %rd75, %rd63;
	ld.global.f32 	%f317, [%rd76];
	div.rn.f32 	%f318, %f317, %f364;
	st.global.f32 	[%rd76], %f318;
	add.s64 	%rd77, %rd76, %rd63;
	ld.global.f32 	%f319, [%rd77];
	div.rn.f32 	%f320, %f319, %f364;
	st.global.f32 	[%rd77], %f320;
	add.s64 	%rd78, %rd77, %rd63;
	ld.global.f32 	%f321, [%rd78];
	div.rn.f32 	%f322, %f321, %f364;
	st.global.f32 	[%rd78], %f322;
	add.s32 	%r117, %r117, 16;
	add.s32 	%r116, %r116, %r36;
	setp.ne.s32 	%p51, %r117, 0;
	@%p51 bra 	$L__BB2_29;
$L__BB2_30:
	setp.eq.s32 	%p52, %r33, 0;
	@%p52 bra 	$L__BB2_39;
	and.b32  	%r46, %r58, 7;
	setp.lt.u32 	%p53, %r33, 8;
	@%p53 bra 	$L__BB2_33;
	mad.lo.s32 	%r102, %r118, %r59, %r1;
	mul.wide.s32 	%rd79, %r102, 4;
	add.s64 	%rd80, %rd1, %rd79;
	ld.global.f32 	%f323, [%rd80];
	div.rn.f32 	%f324, %f323, %f364;
	st.global.f32 	[%rd80], %f324;
	mul.wide.s32 	%rd81, %r59, 4;
	add.s64 	%rd82, %rd80, %rd81;
	ld.global.f32 	%f325, [%rd82];
	div.rn.f32 	%f326, %f325, %f364;
	st.global.f32 	[%rd82], %f326;
	add.s64 	%rd83, %rd82, %rd81;
	ld.global.f32 	%f327, [%rd83];
	div.rn.f32 	%f328, %f327, %f364;
	st.global.f32 	[%rd83], %f328;
	add.s64 	%rd84, %rd83, %rd81;
	ld.global.f32 	%f329, [%rd84];
	div.rn.f32 	%f330, %f329, %f364;
	st.global.f32 	[%rd84], %f330;
	add.s64 	%rd85, %rd84, %rd81;
	ld.global.f32 	%f331, [%rd85];
	div.rn.f32 	%f332, %f331, %f364;
	st.global.f32 	[%rd85], %f332;
	add.s64 	%rd86, %rd85, %rd81;
	ld.global.f32 	%f333, [%rd86];
	div.rn.f32 	%f334, %f333, %f364;
	st.global.f32 	[%rd86], %f334;
	add.s64 	%rd87, %rd86, %rd81;
	ld.global.f32 	%f335, [%rd87];
	div.rn.f32 	%f336, %f335, %f364;
	st.global.f32 	[%rd87], %f336;
	add.s64 	%rd88, %rd87, %rd81;
	ld.global.f32 	%f337, [%rd88];
	div.rn.f32 	%f338, %f337, %f364;
	st.global.f32 	[%rd88], %f338;
	add.s32 	%r118, %r118, 8;
$L__BB2_33:
	setp.eq.s32 	%p54, %r46, 0;
	@%p54 bra 	$L__BB2_39;
	and.b32  	%r49, %r58, 3;
	setp.lt.u32 	%p55, %r46, 4;
	@%p55 bra 	$L__BB2_36;
	mad.lo.s32 	%r103, %r118, %r59, %r1;
	mul.wide.s32 	%rd89, %r103, 4;
	add.s64 	%rd90, %rd1, %rd89;
	ld.global.f32 	%f339, [%rd90];
	div.rn.f32 	%f340, %f339, %f364;
	st.global.f32 	[%rd90], %f340;
	mul.wide.s32 	%rd91, %r59, 4;
	add.s64 	%rd92, %rd90, %rd91;
	ld.global.f32 	%f341, [%rd92];
	div.rn.f32 	%f342, %f341, %f364;
	st.global.f32 	[%rd92], %f342;
	add.s64 	%rd93, %rd92, %rd91;
	ld.global.f32 	%f343, [%rd93];
	div.rn.f32 	%f344, %f343, %f364;
	st.global.f32 	[%rd93], %f344;
	add.s64 	%rd94, %rd93, %rd91;
	ld.global.f32 	%f345, [%rd94];
	div.rn.f32 	%f346, %f345, %f364;
	st.global.f32 	[%rd94], %f346;
	add.s32 	%r118, %r118, 4;
$L__BB2_36:
	setp.eq.s32 	%p56, %r49, 0;
	@%p56 bra 	$L__BB2_39;
	mad.lo.s32 	%r122, %r118, %r59, %r1;
	neg.s32 	%r121, %r49;
$L__BB2_38:
	.pragma "nounroll";
	mul.wide.s32 	%rd95, %r122, 4;
	add.s64 	%rd96, %rd1, %rd95;
	ld.global.f32 	%f347, [%rd96];
	div.rn.f32 	%f348, %f347, %f364;
	st.global.f32 	[%rd96], %f348;
	add.s32 	%r122, %r122, %r59;
	add.s32 	%r121, %r121, 1;
	setp.ne.s32 	%p57, %r121, 0;
	@%p57 bra 	$L__BB2_38;
$L__BB2_39:
	ret;

}
	// .globl	_Z25compute_batch_grad_outputPfS_S_ii
.visible .entry _Z25compute_batch_grad_outputPfS_S_ii(
	.param .u64 .ptr .align 1 _Z25compute_batch_grad_outputPfS_S_ii_param_0,
	.param .u64 .ptr .align 1 _Z25compute_batch_grad_outputPfS_S_ii_param_1,
	.param .u64 .ptr .align 1 _Z25compute_batch_grad_outputPfS_S_ii_param_2,
	.param .u32 _Z25compute_batch_grad_outputPfS_S_ii_param_3,
	.param .u32 _Z25compute_batch_grad_outputPfS_S_ii_param_4
)
{
	.reg .pred 	%p<2>;
	.reg .b32 	%r<8>;
	.reg .b32 	%f<4>;
	.reg .b64 	%rd<11>;

	ld.param.u64 	%rd1, [_Z25compute_batch_grad_outputPfS_S_ii_param_0];
	ld.param.u64 	%rd2, [_Z25compute_batch_grad_outputPfS_S_ii_param_1];
	ld.param.u64 	%rd3, [_Z25compute_batch_grad_outputPfS_S_ii_param_2];
	ld.param.u32 	%r2, [_Z25compute_batch_grad_outputPfS_S_ii_param_3];
	ld.param.u32 	%r3, [_Z25compute_batch_grad_outputPfS_S_ii_param_4];
	mov.u32 	%r4, %ctaid.x;
	mov.u32 	%r5, %ntid.x;
	mov.u32 	%r6, %tid.x;
	mad.lo.s32 	%r1, %r4, %r5, %r6;
	mul.lo.s32 	%r7, %r3, %r2;
	setp.ge.s32 	%p1, %r1, %r7;
	@%p1 bra 	$L__BB3_2;
	cvta.to.global.u64 	%rd4, %rd1;
	cvta.to.global.u64 	%rd5, %rd2;
	cvta.to.global.u64 	%rd6, %rd3;
	mul.wide.s32 	%rd7, %r1, 4;
	add.s64 	%rd8, %rd4, %rd7;
	ld.global.f32 	%f1, [%rd8];
	add.s64 	%rd9, %rd5, %rd7;
	ld.global.f32 	%f2, [%rd9];
	sub.f32 	%f3, %f1, %f2;
	add.s64 	%rd10, %rd6, %rd7;
	st.global.f32 	[%rd10], %f3;
$L__BB3_2:
	ret;

}
	// .globl	_Z14row_sum_kernelPfS_ii
.visible .entry _Z14row_sum_kernelPfS_ii(
	.param .u64 .ptr .align 1 _Z14row_sum_kernelPfS_ii_param_0,
	.param .u64 .ptr .align 1 _Z14row_sum_kernelPfS_ii_param_1,
	.param .u32 _Z14row_sum_kernelPfS_ii_param_2,
	.param .u32 _Z14row_sum_kernelPfS_ii_param_3
)
{
	.reg .pred 	%p<11>;
	.reg .b32 	%r<38>;
	.reg .b32 	%f<83>;
	.reg .b64 	%rd<16>;

	ld.param.u64 	%rd4, [_Z14row_sum_kernelPfS_ii_param_0];
	ld.param.u64 	%rd3, [_Z14row_sum_kernelPfS_ii_param_1];
	ld.param.u32 	%r24, [_Z14row_sum_kernelPfS_ii_param_2];
	ld.param.u32 	%r23, [_Z14row_sum_kernelPfS_ii_param_3];
	cvta.to.global.u64 	%rd1, %rd4;
	mov.u32 	%r25, %ctaid.x;
	mov.u32 	%r26, %ntid.x;
	mov.u32 	%r27, %tid.x;
	mad.lo.s32 	%r1, %r25, %r26, %r27;
	setp.ge.s32 	%p1, %r1, %r24;
	@%p1 bra 	$L__BB4_15;
	setp.lt.s32 	%p2, %r23, 1;
	mov.f32 	%f82, 0f00000000;
	@%p2 bra 	$L__BB4_14;
	mul.lo.s32 	%r2, %r23, %r1;
	and.b32  	%r3, %r23, 15;
	setp.lt.u32 	%p3, %r23, 16;
	mov.f32 	%f82, 0f00000000;
	mov.b32 	%r34, 0;
	@%p3 bra 	$L__BB4_5;
	and.b32  	%r34, %r23, 2147483632;
	neg.s32 	%r32, %r34;
	add.s64 	%rd2, %rd1, 32;
	mov.f32 	%f82, 0f00000000;
	mov.u32 	%r31, %r2;
$L__BB4_4:
	.pragma "nounroll";
	mul.wide.s32 	%rd5, %r31, 4;
	add.s64 	%rd6, %rd2, %rd5;
	ld.global.f32 	%f18, [%rd6+-32];
	add.f32 	%f19, %f82, %f18;
	ld.global.f32 	%f20, [%rd6+-28];
	add.f32 	%f21, %f19, %f20;
	ld.global.f32 	%f22, [%rd6+-24];
	add.f32 	%f23, %f21, %f22;
	ld.global.f32 	%f24, [%rd6+-20];
	add.f32 	%f25, %f23, %f24;
	ld.global.f32 	%f26, [%rd6+-16];
	add.f32 	%f27, %f25, %f26;
	ld.global.f32 	%f28, [%rd6+-12];
	add.f32 	%f29, %f27, %f28;
	ld.global.f32 	%f30, [%rd6+-8];
	add.f32 	%f31, %f29, %f30;
	ld.global.f32 	%f32, [%rd6+-4];
	add.f32 	%f33, %f31, %f32;
	ld.global.f32 	%f34, [%rd6];
	add.f32 	%f35, %f33, %f34;
	ld.global.f32 	%f36, [%rd6+4];
	add.f32 	%f37, %f35, %f36;
	ld.global.f32 	%f38, [%rd6+8];
	add.f32 	%f39, %f37, %f38;
	ld.global.f32 	%f40, [%rd6+12];
	add.f32 	%f41, %f39, %f40;
	ld.global.f32 	%f42, [%rd6+16];
	add.f32 	%f43, %f41, %f42;
	ld.global.f32 	%f44, [%rd6+20];
	add.f32 	%f45, %f43, %f44;
	ld.global.f32 	%f46, [%rd6+24];
	add.f32 	%f47, %f45, %f46;
	ld.global.f32 	%f48, [%rd6+28];
	add.f32 	%f82, %f47, %f48;
	add.s32 	%r32, %r32, 16;
	add.s32 	%r31, %r31, 16;
	setp.ne.s32 	%p4, %r32, 0;
	@%p4 bra 	$L__BB4_4;
$L__BB4_5:
	setp.eq.s32 	%p5, %r3, 0;
	@%p5 bra 	$L__BB4_14;
	and.b32  	%r11, %r23, 7;
	setp.lt.u32 	%p6, %r3, 8;
	@%p6 bra 	$L__BB4_8;
	add.s32 	%r29, %r34, %r2;
	mul.wide.s32 	%rd7, %r29, 4;
	add.s64 	%rd8, %rd1, %rd7;
	ld.global.f32 	%f50, [%rd8];
	add.f32 	%f51, %f82, %f50;
	ld.global.f32 	%f52, [%rd8+4];
	add.f32 	%f53, %f51, %f52;
	ld.global.f32 	%f54, [%rd8+8];
	add.f32 	%f55, %f53, %f54;
	ld.global.f32 	%f56, [%rd8+12];
	add.f32 	%f57, %f55, %f56;
	ld.global.f32 	%f58, [%rd8+16];
	add.f32 	%f59, %f57, %f58;
	ld.global.f32 	%f60, [%rd8+20];
	add.f32 	%f61, %f59, %f60;
	ld.global.f32 	%f62, [%rd8+24];
	add.f32 	%f63, %f61, %f62;
	ld.global.f32 	%f64, [%rd8+28];
	add.f32 	%f82, %f63, %f64;
	add.s32 	%r34, %r34, 8;
$L__BB4_8:
	setp.eq.s32 	%p7, %r11, 0;
	@%p7 bra 	$L__BB4_14;
	and.b32  	%r14, %r23, 3;
	setp.lt.u32 	%p8, %r11, 4;
	@%p8 bra 	$L__BB4_11;
	add.s32 	%r30, %r34, %r2;
	mul.wide.s32 	%rd9, %r30, 4;
	add.s64 	%rd10, %rd1, %rd9;
	ld.global.f32 	%f66, [%rd10];
	add.f32 	%f67, %f82, %f66;
	ld.global.f32 	%f68, [%rd10+4];
	add.f32 	%f69, %f67, %f68;
	ld.global.f32 	%f70, [%rd10+8];
	add.f32 	%f71, %f69, %f70;
	ld.global.f32 	%f72, [%rd10+12];
	add.f32 	%f82, %f71, %f72;
	add.s32 	%r34, %r34, 4;
$L__BB4_11:
	setp.eq.s32 	%p9, %r14, 0;
	@%p9 bra 	$L__BB4_14;
	add.s32 	%r37, %r34, %r2;
	neg.s32 	%r36, %r14;
$L__BB4_13:
	.pragma "nounroll";
	mul.wide.s32 	%rd11, %r37, 4;
	add.s64 	%rd12, %rd1, %rd11;
	ld.global.f32 	%f73, [%rd12];
	add.f32 	%f82, %f82, %f73;
	add.s32 	%r37, %r37, 1;
	add.s32 	%r36, %r36, 1;
	setp.ne.s32 	%p10, %r36, 0;
	@%p10 bra 	$L__BB4_13;
$L__BB4_14:
	cvta.to.global.u64 	%rd13, %rd3;
	mul.wide.s32 	%rd14, %r1, 4;
	add.s64 	%rd15, %rd13, %rd14;
	st.global.f32 	[%rd15], %f82;
$L__BB4_15:
	ret;

}
	// .globl	_Z22relu_derivative_kernelPfS_ii
.visible .entry _Z22relu_derivative_kernelPfS_ii(
	.param .u64 .ptr .align 1 _Z22relu_derivative_kernelPfS_ii_param_0,
	.param .u64 .ptr .align 1 _Z22relu_derivative_kernelPfS_ii_param_1,
	.param .u32 _Z22relu_derivative_kernelPfS_ii_param_2,
	.param .u32 _Z22relu_derivative_kernelPfS_ii_param_3
)
{
	.reg .pred 	%p<3>;
	.reg .b32 	%r<8>;
	.reg .b32 	%f<5>;
	.reg .b64 	%rd<8>;

	ld.param.u64 	%rd1, [_Z22relu_derivative_kernelPfS_ii_param_0];
	ld.param.u64 	%rd2, [_Z22relu_derivative_kernelPfS_ii_param_1];
	ld.param.u32 	%r2, [_Z22relu_derivative_kernelPfS_ii_param_2];
	ld.param.u32 	%r3, [_Z22relu_derivative_kernelPfS_ii_param_3];
	mov.u32 	%r4, %ctaid.x;
	mov.u32 	%r5, %ntid.x;
	mov.u32 	%r6, %tid.x;
	mad.lo.s32 	%r1, %r4, %r5, %r6;
	mul.lo.s32 	%r7, %r3, %r2;
	setp.ge.s32 	%p1, %r1, %r7;
	@%p1 bra 	$L__BB5_2;
	cvta.to.global.u64 	%rd3, %rd2;
	cvta.to.global.u64 	%rd4, %rd1;
	mul.wide.s32 	%rd5, %r1, 4;
	add.s64 	%rd6, %rd3, %rd5;
	ld.global.f32 	%f1, [%rd6];
	setp.gt.f32 	%p2, %f1, 0f00000000;
	selp.f32 	%f2, 0f3F800000, 0f00000000, %p2;
	add.s64 	%rd7, %rd4, %rd5;
	ld.global.f32 	%f3, [%rd7];
	mul.f32 	%f4, %f3, %f2;
	st.global.f32 	[%rd7], %f4;
$L__BB5_2:
	ret;

}
	// .globl	_Z21update_weights_kernelPfS_ifi
.visible .entry _Z21update_weights_kernelPfS_ifi(
	.param .u64 .ptr .align 1 _Z21update_weights_kernelPfS_ifi_param_0,
	.param .u64 .ptr .align 1 _Z21update_weights_kernelPfS_ifi_param_1,
	.param .u32 _Z21update_weights_kernelPfS_ifi_param_2,
	.param .f32 _Z21update_weights_kernelPfS_ifi_param_3,
	.param .u32 _Z21update_weights_kernelPfS_ifi_param_4
)
{
	.reg .pred 	%p<2>;
	.reg .b32 	%r<7>;
	.reg .b32 	%f<8>;
	.reg .b64 	%rd<8>;

	ld.param.u64 	%rd1, [_Z21update_weights_kernelPfS_ifi_param_0];
	ld.param.u64 	%rd2, [_Z21update_weights_kernelPfS_ifi_param_1];
	ld.param.u32 	%r3, [_Z21update_weights_kernelPfS_ifi_param_2];
	ld.param.f32 	%f1, [_Z21update_weights_kernelPfS_ifi_param_3];
	ld.param.u32 	%r2, [_Z21update_weights_kernelPfS_ifi_param_4];
	mov.u32 	%r4, %ctaid.x;
	mov.u32 	%r5, %ntid.x;
	mov.u32 	%r6, %tid.x;
	mad.lo.s32 	%r1, %r4, %r5, %r6;
	setp.ge.s32 	%p1, %r1, %r3;
	@%p1 bra 	$L__BB6_2;
	cvta.to.global.u64 	%rd3, %rd2;
	cvta.to.global.u64 	%rd4, %rd1;
	mul.wide.s32 	%rd5, %r1, 4;
	add.s64 	%rd6, %rd3, %rd5;
	ld.global.f32 	%f2, [%rd6];
	mul.f32 	%f3, %f1, %f2;
	cvt.rn.f32.s32 	%f4, %r2;
	div.rn.f32 	%f5, %f3, %f4;
	add.s64 	%rd7, %rd4, %rd5;
	ld.global.f32 	%f6, [%rd7];
	sub.f32 	%f7, %f6, %f5;
	st.global.f32 	[%rd7], %f7;
$L__BB6_2:
	ret;

}


// ===== COMPILED SASS (sm_100) =====

	.target	sm_100

	.elftype	@"ET_EXEC"


//--------------------- .note.nv.tkinfo           --------------------------
	.section	.note.nv.tkinfo,"",@"SHT_NOTE"
	.sectionflags	@"SHF_NOTE_NV_TKINFO"
	.tkinfo
        /*0018*/ 	.word	0x00000002
        /*0030*/ 	.string	""
        /*0030*/ 	.string	"ptxas"
        /*0030*/ 	.string	"Cuda compilation tools, release 13.0, V13.0.88"
        /*0030*/ 	.string	"Build cuda_13.0.r13.0/compiler.36424714_0"
        /*0030*/ 	.string	"-arch sm_100 -m 64 "



//--------------------- .note.nv.cuinfo           --------------------------
	.section	.note.nv.cuinfo,"",@"SHT_NOTE"
	.sectionflags	@"SHF_NOTE_NV_CUINFO"
        /*0018*/ 	.short	0x0002
        /*001a*/ 	.short	0x0064
        /*001c*/ 	.short	0x0082
	.zero		2


//--------------------- .nv.info                  --------------------------
	.section	.nv.info,"",@"SHT_CUDA_INFO"
	.align	4


	//----- nvinfo : EIATTR_REGCOUNT
	.align		4
        /*0000*/ 	.byte	0x04, 0x2f
        /*0002*/ 	.short	(.L_1 - .L_0)
	.align		4
.L_0:
        /*0004*/ 	.word	index@(_Z17batch_relu_kernelPfii)
        /*0008*/ 	.word	0x00000008


	//----- nvinfo : EIATTR_FRAME_SIZE
	.align		4
.L_1:
        /*000c*/ 	.byte	0x04, 0x11
        /*000e*/ 	.short	(.L_3 - .L_2)
	.align		4
.L_2:
        /*0010*/ 	.word	index@(_Z17batch_relu_kernelPfii)
        /*0014*/ 	.word	0x00000000


	//----- nvinfo : EIATTR_REGCOUNT
	.align		4
.L_3:
        /*0018*/ 	.byte	0x04, 0x2f
        /*001a*/ 	.short	(.L_5 - .L_4)
	.align		4
.L_4:
        /*001c*/ 	.word	index@(_Z21batch_add_bias_kernelPfPKfii)
        /*0020*/ 	.word	0x0000000c


	//----- nvinfo : EIATTR_FRAME_SIZE
	.align		4
.L_5:
        /*0024*/ 	.byte	0x04, 0x11
        /*0026*/ 	.short	(.L_7 - .L_6)
	.align		4
.L_6:
        /*0028*/ 	.word	index@(_Z21batch_add_bias_kernelPfPKfii)
        /*002c*/ 	.word	0x00000000


	//----- nvinfo : EIATTR_REGCOUNT
	.align		4
.L_7:
        /*0030*/ 	.byte	0x04, 0x2f
        /*0032*/ 	.short	(.L_9 - .L_8)
	.align		4
.L_8:
        /*0034*/ 	.word	index@(_Z20batch_softmax_kernelPfii)
        /*0038*/ 	.word	0x00000020


	//----- nvinfo : EIATTR_FRAME_SIZE
	.align		4
.L_9:
        /*003c*/ 	.byte	0x04, 0x11
        /*003e*/ 	.short	(.L_11 - .L_10)
	.align		4
.L_10:
        /*0040*/ 	.word	index@($__internal_1_$__cuda_sm3x_div_rn_noftz_f32_slowpath)
        /*0044*/ 	.word	0x00000000


	//----- nvinfo : EIATTR_FRAME_SIZE
	.align		4
.L_11:
        /*0048*/ 	.byte	0x04, 0x11
        /*004a*/ 	.short	(.L_13 - .L_12)
	.align		4
.L_12:
        /*004c*/ 	.word	index@(_Z20batch_softmax_kernelPfii)
        /*0050*/ 	.word	0x00000000


	//----- nvinfo : EIATTR_REGCOUNT
	.align		4
.L_13:
        /*0054*/ 	.byte	0x04, 0x2f
        /*0056*/ 	.short	(.L_15 - .L_14)
	.align		4
.L_14:
        /*0058*/ 	.word	index@(_Z25compute_batch_grad_outputPfS_S_ii)
        /*005c*/ 	.word	0x0000000c


	//----- nvinfo : EIATTR_FRAME_SIZE
	.align		4
.L_15:
        /*0060*/ 	.byte	0x04, 0x11
        /*0062*/ 	.short	(.L_17 - .L_16)
	.align		4
.L_16:
        /*0064*/ 	.word	index@(_Z25compute_batch_grad_outputPfS_S_ii)
        /*0068*/ 	.word	0x00000000


	//----- nvinfo : EIATTR_REGCOUNT
	.align		4
.L_17:
        /*006c*/ 	.byte	0x04, 0x2f
        /*006e*/ 	.short	(.L_19 - .L_18)
	.align		4
.L_18:
        /*0070*/ 	.word	index@(_Z14row_sum_kernelPfS_ii)
        /*0074*/ 	.word	0x0000001f


	//----- nvinfo : EIATTR_FRAME_SIZE
	.align		4
.L_19:
        /*0078*/ 	.byte	0x04, 0x11
        /*007a*/ 	.short	(.L_21 - .L_20)
	.align		4
.L_20:
        /*007c*/ 	.word	index@(_Z14row_sum_kernelPfS_ii)
        /*0080*/ 	.word	0x00000000


	//----- nvinfo : EIATTR_REGCOUNT
	.align		4
.L_21:
        /*0084*/ 	.byte	0x04, 0x2f
        /*0086*/ 	.short	(.L_23 - .L_22)
	.align		4
.L_22:
        /*0088*/ 	.word	index@(_Z22relu_derivative_kernelPfS_ii)
        /*008c*/ 	.word	0x0000000a


	//----- nvinfo : EIATTR_FRAME_SIZE
	.align		4
.L_23:
        /*0090*/ 	.byte	0x04, 0x11
        /*0092*/ 	.short	(.L_25 - .L_24)
	.align		4
.L_24:
        /*0094*/ 	.word	index@(_Z22relu_derivative_kernelPfS_ii)
        /*0098*/ 	.word	0x00000000


	//----- nvinfo : EIATTR_REGCOUNT
	.align		4
.L_25:
        /*009c*/ 	.byte	0x04, 0x2f
        /*009e*/ 	.short	(.L_27 - .L_26)
	.align		4
.L_26:
        /*00a0*/ 	.word	index@(_Z21update_weights_kernelPfS_ifi)
        /*00a4*/ 	.word	0x00000010


	//----- nvinfo : EIATTR_FRAME_SIZE
	.align		4
.L_27:
        /*00a8*/ 	.byte	0x04, 0x11
        /*00aa*/ 	.short	(.L_29 - .L_28)
	.align		4
.L_28:
        /*00ac*/ 	.word	index@($__internal_0_$__cuda_sm3x_div_rn_noftz_f32_slowpath)
        /*00b0*/ 	.word	0x00000000


	//----- nvinfo : EIATTR_FRAME_SIZE
	.align		4
.L_29:
        /*00b4*/ 	.byte	0x04, 0x11
        /*00b6*/ 	.short	(.L_31 - .L_30)
	.align		4
.L_30:
        /*00b8*/ 	.word	index@(_Z21update_weights_kernelPfS_ifi)
        /*00bc*/ 	.word	0x00000000


	//----- nvinfo : EIATTR_MIN_STACK_SIZE
	.align		4
.L_31:
        /*00c0*/ 	.byte	0x04, 0x12
        /*00c2*/ 	.short	(.L_33 - .L_32)
	.align		4
.L_32:
        /*00c4*/ 	.word	index@(_Z21update_weights_kernelPfS_ifi)
        /*00c8*/ 	.word	0x00000000


	//----- nvinfo : EIATTR_MIN_STACK_SIZE
	.align		4
.L_33:
        /*00cc*/ 	.byte	0x04, 0x12
        /*00ce*/ 	.short	(.L_35 - .L_34)
	.align		4
.L_34:
        /*00d0*/ 	.word	index@(_Z22relu_derivative_kernelPfS_ii)
        /*00d4*/ 	.word	0x00000000


	//----- nvinfo : EIATTR_MIN_STACK_SIZE
	.align		4
.L_35:
        /*00d8*/ 	.byte	0x04, 0x12
        /*00da*/ 	.short	(.L_37 - .L_36)
	.align		4
.L_36:
        /*00dc*/ 	.word	index@(_Z14row_sum_kernelPfS_ii)
        /*00e0*/ 	.word	0x00000000


	//----- nvinfo : EIATTR_MIN_STACK_SIZE
	.align		4
.L_37:
        /*00e4*/ 	.byte	0x04, 0x12
        /*00e6*/ 	.short	(.L_39 - .L_38)
	.align		4
.L_38:
        /*00e8*/ 	.word	index@(_Z25compute_batch_grad_outputPfS_S_ii)
        /*00ec*/ 	.word	0x00000000


	//----- nvinfo : EIATTR_MIN_STACK_SIZE
	.align		4
.L_39:
        /*00f0*/ 	.byte	0x04, 0x12
        /*00f2*/ 	.short	(.L_41 - .L_40)
	.align		4
.L_40:
        /*00f4*/ 	.word	index@(_Z20batch_softmax_kernelPfii)
        /*00f8*/ 	.word	0x00000000


	//----- nvinfo : EIATTR_MIN_STACK_SIZE
	.align		4
.L_41:
        /*00fc*/ 	.byte	0x04, 0x12
        /*00fe*/ 	.short	(.L_43 - .L_42)
	.align		4
.L_42:
        /*0100*/ 	.word	index@(_Z21batch_add_bias_kernelPfPKfii)
        /*0104*/ 	.word	0x00000000


	//----- nvinfo : EIATTR_MIN_STACK_SIZE
	.align		4
.L_43:
        /*0108*/ 	.byte	0x04, 0x12
        /*010a*/ 	.short	(.L_45 - .L_44)
	.align		4
.L_44:
        /*010c*/ 	.word	index@(_Z17batch_relu_kernelPfii)
        /*0110*/ 	.word	0x00000000
.L_45:


//--------------------- .nv.compat                --------------------------
	.section	.nv.compat,"",@"SHT_CUDA_COMPAT_INFO"
	.align	4
        /*0000*/ 	.byte	0x02, 0x09, 0x00, 0x00, 0x02, 0x02, 0x01, 0x00, 0x02, 0x05, 0x05, 0x00, 0x03, 0x07, 0x01, 0x01
        /*0010*/ 	.byte	0x02, 0x03, 0x00, 0x00, 0x02, 0x06, 0x01, 0x00, 0x04, 0x0b, 0x08, 0x00, 0x01, 0x00, 0x00, 0x00
        /*0020*/ 	.byte	0x00, 0x00, 0x00, 0x00


//--------------------- .nv.info._Z21update_weights_kernelPfS_ifi --------------------------
	.section	.nv.info._Z21update_weights_kernelPfS_ifi,"",@"SHT_CUDA_INFO"
	.sectionflags	@""
	.align	4


	//----- nvinfo : EIATTR_CUDA_API_VERSION
	.align		4
        /*0000*/ 	.byte	0x04, 0x37
        /*0002*/ 	.short	(.L_47 - .L_46)
.L_46:
        /*0004*/ 	.word	0x00000082


	//----- nvinfo : EIATTR_KPARAM_INFO
	.align		4
.L_47:
        /*0008*/ 	.byte	0x04, 0x17
        /*000a*/ 	.short	(.L_49 - .L_48)
.L_48:
        /*000c*/ 	.word	0x00000000
        /*0010*/ 	.short	0x0004
        /*0012*/ 	.short	0x0018
        /*0014*/ 	.byte	0x00, 0xf0, 0x11, 0x00


	//----- nvinfo : EIATTR_KPARAM_INFO
	.align		4
.L_49:
        /*0018*/ 	.byte	0x04, 0x17
        /*001a*/ 	.short	(.L_51 - .L_50)
.L_50:
        /*001c*/ 	.word	0x00000000
        /*0020*/ 	.short	0x0003
        /*0022*/ 	.short	0x0014
        /*0024*/ 	.byte	0x00, 0xf0, 0x11, 0x00


	//----- nvinfo : EIATTR_KPARAM_INFO
	.align		4
.L_51:
        /*0028*/ 	.byte	0x04, 0x17
        /*002a*/ 	.short	(.L_53 - .L_52)
.L_52:
        /*002c*/ 	.word	0x00000000
        /*0030*/ 	.short	0x0002
        /*0032*/ 	.short	0x0010
        /*0034*/ 	.byte	0x00, 0xf0, 0x11, 0x00


	//----- nvinfo : EIATTR_KPARAM_INFO
	.align		4
.L_53:
        /*0038*/ 	.byte	0x04, 0x17
        /*003a*/ 	.short	(.L_55 - .L_54)
.L_54:
        /*003c*/ 	.word	0x00000000
        /*0040*/ 	.short	0x0001
        /*0042*/ 	.short	0x0008
        /*0044*/ 	.byte	0x00, 0xf5, 0x21, 0x00


	//----- nvinfo : EIATTR_KPARAM_INFO
	.align		4
.L_55:
        /*0048*/ 	.byte	0x04, 0x17
        /*004a*/ 	.short	(.L_57 - .L_56)
.L_56:
        /*004c*/ 	.word	0x00000000
        /*0050*/ 	.short	0x0000
        /*0052*/ 	.short	0x0000
        /*0054*/ 	.byte	0x00, 0xf5, 0x21, 0x00


	//----- nvinfo : EIATTR_SPARSE_MMA_MASK
	.align		4
.L_57:
        /*0058*/ 	.byte	0x03, 0x50
        /*005a*/ 	.short	0x0000


	//----- nvinfo : EIATTR_MAXREG_COUNT
	.align		4
        /*005c*/ 	.byte	0x03, 0x1b
        /*005e*/ 	.short	0x00ff


	//----- nvinfo : EIATTR_MERCURY_ISA_VERSION
	.align		4
        /*0060*/ 	.byte	0x03, 0x5f
        /*0062*/ 	.short	0x0101


	//----- nvinfo : EIATTR_VRC_CTA_INIT_COUNT
	.align		4
        /*0064*/ 	.byte	0x02, 0x4a
	.zero		1
	.zero		1


	//----- nvinfo : EIATTR_EXIT_INSTR_OFFSETS
	.align		4
        /*0068*/ 	.byte	0x04, 0x1c
        /*006a*/ 	.short	(.L_59 - .L_58)


	//   ....[0]....
.L_58:
        /*006c*/ 	.word	0x00000070


	//   ....[1]....
        /*0070*/ 	.word	0x00000220


	//----- nvinfo : EIATTR_CRS_STACK_SIZE
	.align		4
.L_59:
        /*0074*/ 	.byte	0x04, 0x1e
        /*0076*/ 	.short	(.L_61 - .L_60)
.L_60:
        /*0078*/ 	.word	0x00000000


	//----- nvinfo : EIATTR_CBANK_PARAM_SIZE
	.align		4
.L_61:
        /*007c*/ 	.byte	0x03, 0x19
        /*007e*/ 	.short	0x001c


	//----- nvinfo : EIATTR_PARAM_CBANK
	.align		4
        /*0080*/ 	.byte	0x04, 0x0a
        /*0082*/ 	.short	(.L_63 - .L_62)
	.align		4
.L_62:
        /*0084*/ 	.word	index@(.nv.constant0._Z21update_weights_kernelPfS_ifi)
        /*0088*/ 	.short	0x0380
        /*008a*/ 	.short	0x001c


	//----- nvinfo : EIATTR_SW_WAR
	.align		4
.L_63:
        /*008c*/ 	.byte	0x04, 0x36
        /*008e*/ 	.short	(.L_65 - .L_64)
.L_64:
        /*0090*/ 	.word	0x00000008
.L_65:


//--------------------- .nv.info._Z22relu_derivative_kernelPfS_ii --------------------------
	.section	.nv.info._Z22relu_derivative_kernelPfS_ii,"",@"SHT_CUDA_INFO"
	.sectionflags	@""
	.align	4


	//----- nvinfo : EIATTR_CUDA_API_VERSION
	.align		4
        /*0000*/ 	.byte	0x04, 0x37
        /*0002*/ 	.short	(.L_67 - .L_66)
.L_66:
        /*0004*/ 	.word	0x00000082


	//----- nvinfo : EIATTR_KPARAM_INFO
	.align		4
.L_67:
        /*0008*/ 	.byte	0x04, 0x17
        /*000a*/ 	.short	(.L_69 - .L_68)
.L_68:
        /*000c*/ 	.word	0x00000000
        /*0010*/ 	.short	0x0003
        /*0012*/ 	.short	0x0014
        /*0014*/ 	.byte	0x00, 0xf0, 0x11, 0x00


	//----- nvinfo : EIATTR_KPARAM_INFO
	.align		4
.L_69:
        /*0018*/ 	.byte	0x04, 0x17
        /*001a*/ 	.short	(.L_71 - .L_70)
.L_70:
        /*001c*/ 	.word	0x00000000
        /*0020*/ 	.short	0x0002
        /*0022*/ 	.short	0x0010
        /*0024*/ 	.byte	0x00, 0xf0, 0x11, 0x00


	//----- nvinfo : EIATTR_KPARAM_INFO
	.align		4
.L_71:
        /*0028*/ 	.byte	0x04, 0x17
        /*002a*/ 	.short	(.L_73 - .L_72)
.L_72:
        /*002c*/ 	.word	0x00000000
        /*0030*/ 	.short	0x0001
        /*0032*/ 	.short	0x0008
        /*0034*/ 	.byte	0x00, 0xf5, 0x21, 0x00


	//----- nvinfo : EIATTR_KPARAM_INFO
	.align		4
.L_73:
        /*0038*/ 	.byte	0x04, 0x17
        /*003a*/ 	.short	(.L_75 - .L_74)
.L_74:
        /*003c*/ 	.word	0x00000000
        /*0040*/ 	.short	0x0000
        /*0042*/ 	.short	0x0000
        /*0044*/ 	.byte	0x00, 0xf5, 0x21, 0x00


	//----- nvinfo : EIATTR_SPARSE_MMA_MASK
	.align		4
.L_75:
        /*0048*/ 	.byte	0x03, 0x50
        /*004a*/ 	.short	0x0000


	//----- nvinfo : EIATTR_MAXREG_COUNT
	.align		4
        /*004c*/ 	.byte	0x03, 0x1b
        /*004e*/ 	.short	0x00ff


	//----- nvinfo : EIATTR_MERCURY_ISA_VERSION
	.align		4
        /*0050*/ 	.byte	0x03, 0x5f
        /*0052*/ 	.short	0x0101


	//----- nvinfo : EIATTR_VRC_CTA_INIT_COUNT
	.align		4
        /*0054*/ 	.byte	0x02, 0x4a
	.zero		1
	.zero		1


	//----- nvinfo : EIATTR_EXIT_INSTR_OFFSETS
	.align		4
        /*0058*/ 	.byte	0x04, 0x1c
        /*005a*/ 	.short	(.L_77 - .L_76)


	//   ....[0]....
.L_76:
        /*005c*/ 	.word	0x00000080


	//   ....[1]....
        /*0060*/ 	.word	0x00000130


	//----- nvinfo : EIATTR_CBANK_PARAM_SIZE
	.align		4
.L_77:
        /*0064*/ 	.byte	0x03, 0x19
        /*0066*/ 	.short	0x0018


	//----- nvinfo : EIATTR_PARAM_CBANK
	.align		4
        /*0068*/ 	.byte	0x04, 0x0a
        /*006a*/ 	.short	(.L_79 - .L_78)
	.align		4
.L_78:
        /*006c*/ 	.word	index@(.nv.constant0._Z22relu_derivative_kernelPfS_ii)
        /*0070*/ 	.short	0x0380
        /*0072*/ 	.short	0x0018


	//----- nvinfo : EIATTR_SW_WAR
	.align		4
.L_79:
        /*0074*/ 	.byte	0x04, 0x36
        /*0076*/ 	.short	(.L_81 - .L_80)
.L_80:
        /*0078*/ 	.word	0x00000008
.L_81:


//--------------------- .nv.info._Z14row_sum_kernelPfS_ii --------------------------
	.section	.nv.info._Z14row_sum_kernelPfS_ii,"",@"SHT_CUDA_INFO"
	.sectionflags	@""
	.align	4


	//----- nvinfo : EIATTR_CUDA_API_VERSION
	.align		4
        /*0000*/ 	.byte	0x04, 0x37
        /*0002*/ 	.short	(.L_83 - .L_82)
.L_82:
        /*0004*/ 	.word	0x00000082


	//----- nvinfo : EIATTR_KPARAM_INFO
	.align		4
.L_83:
        /*0008*/ 	.byte	0x04, 0x17
        /*000a*/ 	.short	(.L_85 - .L_84)
.L_84:
        /*000c*/ 	.word	0x00000000
        /*0010*/ 	.short	0x0003
        /*0012*/ 	.short	0x0014
        /*0014*/ 	.byte	0x00, 0xf0, 0x11, 0x00


	//----- nvinfo : EIATTR_KPARAM_INFO
	.align		4
.L_85:
        /*0018*/ 	.byte	0x04, 0x17
        /*001a*/ 	.short	(.L_87 - .L_86)
.L_86:
        /*001c*/ 	.word	0x00000000
        /*0020*/ 	.short	0x0002
        /*0022*/ 	.short	0x0010
        /*0024*/ 	.byte	0x00, 0xf0, 0x11, 0x00


	//----- nvinfo : EIATTR_KPARAM_INFO
	.align		4
.L_87:
        /*0028*/ 	.byte	0x04, 0x17
        /*002a*/ 	.short	(.L_89 - .L_88)
.L_88:
        /*002c*/ 	.word	0x00000000
        /*0030*/ 	.short	0x0001
        /*0032*/ 	.short	0x0008
        /*0034*/ 	.byte	0x00, 0xf5, 0x21, 0x00


	//----- nvinfo : EIATTR_KPARAM_INFO
	.align		4
.L_89:
        /*0038*/ 	.byte	0x04, 0x17
        /*003a*/ 	.short	(.L_91 - .L_90)
.L_90:
        /*003c*/ 	.word	0x00000000
        /*0040*/ 	.short	0x0000
        /*0042*/ 	.short	0x0000
        /*0044*/ 	.byte	0x00, 0xf5, 0x21, 0x00


	//----- nvinfo : EIATTR_SPARSE_MMA_MASK
	.align		4
.L_91:
        /*0048*/ 	.byte	0x03, 0x50
        /*004a*/ 	.short	0x0000


	//----- nvinfo : EIATTR_MAXREG_COUNT
	.align		4
        /*004c*/ 	.byte	0x03, 0x1b
        /*004e*/ 	.short	0x00ff


	//----- nvinfo : EIATTR_MERCURY_ISA_VERSION
	.align		4
        /*0050*/ 	.byte	0x03, 0x5f
        /*0052*/ 	.short	0x0101


	//----- nvinfo : EIATTR_VRC_CTA_INIT_COUNT
	.align		4
        /*0054*/ 	.byte	0x02, 0x4a
	.zero		1
	.zero		1


	//----- nvinfo : EIATTR_EXIT_INSTR_OFFSETS
	.align		4
        /*0058*/ 	.byte	0x04, 0x1c
        /*005a*/ 	.short	(.L_93 - .L_92)


	//   ....[0]....
.L_92:
        /*005c*/ 	.word	0x00000070


	//   ....[1]....
        /*0060*/ 	.word	0x000007a0


	//----- nvinfo : EIATTR_CBANK_PARAM_SIZE
	.align		4
.L_93:
        /*0064*/ 	.byte	0x03, 0x19
        /*0066*/ 	.short	0x0018


	//----- nvinfo : EIATTR_PARAM_CBANK
	.align		4
        /*0068*/ 	.byte	0x04, 0x0a
        /*006a*/ 	.short	(.L_95 - .L_94)
	.align		4
.L_94:
        /*006c*/ 	.word	index@(.nv.constant0._Z14row_sum_kernelPfS_ii)
        /*0070*/ 	.short	0x0380
        /*0072*/ 	.short	0x0018


	//----- nvinfo : EIATTR_SW_WAR
	.align		4
.L_95:
        /*0074*/ 	.byte	0x04, 0x36
        /*0076*/ 	.short	(.L_97 - .L_96)
.L_96:
        /*0078*/ 	.word	0x00000008
.L_97:


//--------------------- .nv.info._Z25compute_batch_grad_outputPfS_S_ii --------------------------
	.section	.nv.info._Z25compute_batch_grad_outputPfS_S_ii,"",@"SHT_CUDA_INFO"
	.sectionflags	@""
	.align	4


	//----- nvinfo : EIATTR_CUDA_API_VERSION
	.align		4
        /*0000*/ 	.byte	0x04, 0x37
        /*0002*/ 	.short	(.L_99 - .L_98)
.L_98:
        /*0004*/ 	.word	0x00000082


	//----- nvinfo : EIATTR_KPARAM_INFO
	.align		4
.L_99:
        /*0008*/ 	.byte	0x04, 0x17
        /*000a*/ 	.short	(.L_101 - .L_100)
.L_100:
        /*000c*/ 	.word	0x00000000
        /*0010*/ 	.short	0x0004
        /*0012*/ 	.short	0x001c
        /*0014*/ 	.byte	0x00, 0xf0, 0x11, 0x00


	//----- nvinfo : EIATTR_KPARAM_INFO
	.align		4
.L_101:
        /*0018*/ 	.byte	0x04, 0x17
        /*001a*/ 	.short	(.L_103 - .L_102)
.L_102:
        /*001c*/ 	.word	0x00000000
        /*0020*/ 	.short	0x0003
        /*0022*/ 	.short	0x0018
        /*0024*/ 	.byte	0x00, 0xf0, 0x11, 0x00


	//----- nvinfo : EIATTR_KPARAM_INFO
	.align		4
.L_103:
        /*0028*/ 	.byte	0x04, 0x17
        /*002a*/ 	.short	(.L_105 - .L_104)
.L_104:
        /*002c*/ 	.word	0x00000000
        /*0030*/ 	.short	0x0002
        /*0032*/ 	.short	0x0010
        /*0034*/ 	.byte	0x00, 0xf5, 0x21, 0x00


	//----- nvinfo : EIATTR_KPARAM_INFO
	.align		4
.L_105:
        /*0038*/ 	.byte	0x04, 0x17
        /*003a*/ 	.short	(.L_107 - .L_106)
.L_106:
        /*003c*/ 	.word	0x00000000
        /*0040*/ 	.short	0x0001
        /*0042*/ 	.short	0x0008
        /*0044*/ 	.byte	0x00, 0xf5, 0x21, 0x00


	//----- nvinfo : EIATTR_KPARAM_INFO
	.align		4
.L_107:
        /*0048*/ 	.byte	0x04, 0x17
        /*004a*/ 	.short	(.L_109 - .L_108)
.L_108:
        /*004c*/ 	.word	0x00000000
        /*0050*/ 	.short	0x0000
        /*0052*/ 	.short	0x0000
        /*0054*/ 	.byte	0x00, 0xf5, 0x21, 0x00


	//----- nvinfo : EIATTR_SPARSE_MMA_MASK
	.align		4
.L_109:
        /*0058*/ 	.byte	0x03, 0x50
        /*005a*/ 	.short	0x0000


	//----- nvinfo : EIATTR_MAXREG_COUNT
	.align		4
        /*005c*/ 	.byte	0x03, 0x1b
        /*005e*/ 	.short	0x00ff


	//----- nvinfo : EIATTR_MERCURY_ISA_VERSION
	.align		4
        /*0060*/ 	.byte	0x03, 0x5f
        /*0062*/ 	.short	0x0101


	//----- nvinfo : EIATTR_VRC_CTA_INIT_COUNT
	.align		4
        /*0064*/ 	.byte	0x02, 0x4a
	.zero		1
	.zero		1


	//----- nvinfo : EIATTR_EXIT_INSTR_OFFSETS
	.align		4
        /*0068*/ 	.byte	0x04, 0x1c
        /*006a*/ 	.short	(.L_111 - .L_110)


	//   ....[0]....
.L_110:
        /*006c*/ 	.word	0x00000080


	//   ....[1]....
        /*0070*/ 	.word	0x00000140


	//----- nvinfo : EIATTR_CBANK_PARAM_SIZE
	.align		4
.L_111:
        /*0074*/ 	.byte	0x03, 0x19
        /*0076*/ 	.short	0x0020


	//----- nvinfo : EIATTR_PARAM_CBANK
	.align		4
        /*0078*/ 	.byte	0x04, 0x0a
        /*007a*/ 	.short	(.L_113 - .L_112)
	.align		4
.L_112:
        /*007c*/ 	.word	index@(.nv.constant0._Z25compute_batch_grad_outputPfS_S_ii)
        /*0080*/ 	.short	0x0380
        /*0082*/ 	.short	0x0020


	//----- nvinfo : EIATTR_SW_WAR
	.align		4
.L_113:
        /*0084*/ 	.byte	0x04, 0x36
        /*0086*/ 	.short	(.L_115 - .L_114)
.L_114:
        /*0088*/ 	.word	0x00000008
.L_115:


//--------------------- .nv.info._Z20batch_softmax_kernelPfii --------------------------
	.section	.nv.info._Z20batch_softmax_kernelPfii,"",@"SHT_CUDA_INFO"
	.sectionflags	@""
	.align	4


	//----- nvinfo : EIATTR_CUDA_API_VERSION
	.align		4
        /*0000*/ 	.byte	0x04, 0x37
        /*0002*/ 	.short	(.L_117 - .L_116)
.L_116:
        /*0004*/ 	.word	0x00000082


	//----- nvinfo : EIATTR_KPARAM_INFO
	.align		4
.L_117:
        /*0008*/ 	.byte	0x04, 0x17
        /*000a*/ 	.short	(.L_119 - .L_118)
.L_118:
        /*000c*/ 	.word	0x00000000
        /*0010*/ 	.short	0x0002
        /*0012*/ 	.short	0x000c
        /*0014*/ 	.byte	0x00, 0xf0, 0x11, 0x00


	//----- nvinfo : EIATTR_KPARAM_INFO
	.align		4
.L_119:
        /*0018*/ 	.byte	0x04, 0x17
        /*001a*/ 	.short	(.L_121 - .L_120)
.L_120:
        /*001c*/ 	.word	0x00000000
        /*0020*/ 	.short	0x0001
        /*0022*/ 	.short	0x0008
        /*0024*/ 	.byte	0x00, 0xf0, 0x11, 0x00


	//----- nvinfo : EIATTR_KPARAM_INFO
	.align		4
.L_121:
        /*0028*/ 	.byte	0x04, 0x17
        /*002a*/ 	.short	(.L_123 - .L_122)
.L_122:
        /*002c*/ 	.word	0x00000000
        /*0030*/ 	.short	0x0000
        /*0032*/ 	.short	0x0000
        /*0034*/ 	.byte	0x00, 0xf5, 0x21, 0x00


	//----- nvinfo : EIATTR_SPARSE_MMA_MASK
	.align		4
.L_123:
        /*0038*/ 	.byte	0x03, 0x50
        /*003a*/ 	.short	0x0000


	//----- nvinfo : EIATTR_MAXREG_COUNT
	.align		4
        /*003c*/ 	.byte	0x03, 0x1b
        /*003e*/ 	.short	0x00ff


	//----- nvinfo : EIATTR_MERCURY_ISA_VERSION
	.align		4
        /*0040*/ 	.byte	0x03, 0x5f
        /*0042*/ 	.short	0x0101


	//----- nvinfo : EIATTR_VRC_CTA_INIT_COUNT
	.align		4
        /*0044*/ 	.byte	0x02, 0x4a
	.zero		1
	.zero		1


	//----- nvinfo : EIATTR_EXIT_INSTR_OFFSETS
	.align		4
        /*0048*/ 	.byte	0x04, 0x1c
        /*004a*/ 	.short	(.L_125 - .L_124)


	//   ....[0]....
.L_124:
        /*004c*/ 	.word	0x00000080


	//   ....[1]....
        /*0050*/ 	.word	0x00001a00


	//   ....[2]....
        /*0054*/ 	.word	0x00002af0


	//   ....[3]....
        /*0058*/ 	.word	0x000033e0


	//   ....[4]....
        /*005c*/ 	.word	0x000038a0


	//   ....[5]....
        /*0060*/ 	.word	0x00003a30


	//----- nvinfo : EIATTR_CRS_STACK_SIZE
	.align		4
.L_125:
        /*0064*/ 	.byte	0x04, 0x1e
        /*0066*/ 	.short	(.L_127 - .L_126)
.L_126:
        /*0068*/ 	.word	0x00000000


	//----- nvinfo : EIATTR_CBANK_PARAM_SIZE
	.align		4
.L_127:
        /*006c*/ 	.byte	0x03, 0x19
        /*006e*/ 	.short	0x0010


	//----- nvinfo : EIATTR_PARAM_CBANK
	.align		4
        /*0070*/ 	.byte	0x04, 0x0a
        /*0072*/ 	.short	(.L_129 - .L_128)
	.align		4
.L_128:
        /*0074*/ 	.word	index@(.nv.constant0._Z20batch_softmax_kernelPfii)
        /*0078*/ 	.short	0x0380
        /*007a*/ 	.short	0x0010


	//----- nvinfo : EIATTR_SW_WAR
	.align		4
.L_129:
        /*007c*/ 	.byte	0x04, 0x36
        /*007e*/ 	.short	(.L_131 - .L_130)
.L_130:
        /*0080*/ 	.word	0x00000008
.L_131:


//--------------------- .nv.info._Z21batch_add_bias_kernelPfPKfii --------------------------
	.section	.nv.info._Z21batch_add_bias_kernelPfPKfii,"",@"SHT_CUDA_INFO"
	.sectionflags	@""
	.align	4


	//----- nvinfo : EIATTR_CUDA_API_VERSION
	.align		4
        /*0000*/ 	.byte	0x04, 0x37
        /*0002*/ 	.short	(.L_133 - .L_132)
.L_132:
        /*0004*/ 	.word	0x00000082


	//----- nvinfo : EIATTR_KPARAM_INFO
	.align		4
.L_133:
        /*0008*/ 	.byte	0x04, 0x17
        /*000a*/ 	.short	(.L_135 - .L_134)
.L_134:
        /*000c*/ 	.word	0x00000000
        /*0010*/ 	.short	0x0003
        /*0012*/ 	.short	0x0014
        /*0014*/ 	.byte	0x00, 0xf0, 0x11, 0x00


	//----- nvinfo : EIATTR_KPARAM_INFO
	.align		4
.L_135:
        /*0018*/ 	.byte	0x04, 0x17
        /*001a*/ 	.short	(.L_137 - .L_136)
.L_136:
        /*001c*/ 	.word	0x00000000
        /*0020*/ 	.short	0x0002
        /*0022*/ 	.short	0x0010
        /*0024*/ 	.byte	0x00, 0xf0, 0x11, 0x00


	//----- nvinfo : EIATTR_KPARAM_INFO
	.align		4
.L_137:
        /*0028*/ 	.byte	0x04, 0x17
        /*002a*/ 	.short	(.L_139 - .L_138)
.L_138:
        /*002c*/ 	.word	0x00000000
        /*0030*/ 	.short	0x0001
        /*0032*/ 	.short	0x0008
        /*0034*/ 	.byte	0x00, 0xf5, 0x21, 0x00


	//----- nvinfo : EIATTR_KPARAM_INFO
	.align		4
.L_139:
        /*0038*/ 	.byte	0x04, 0x17
        /*003a*/ 	.short	(.L_141 - .L_140)
.L_140:
        /*003c*/ 	.word	0x00000000
        /*0040*/ 	.short	0x0000
        /*0042*/ 	.short	0x0000
        /*0044*/ 	.byte	0x00, 0xf5, 0x21, 0x00


	//----- nvinfo : EIATTR_SPARSE_MMA_MASK
	.align		4
.L_141:
        /*0048*/ 	.byte	0x03, 0x50
        /*004a*/ 	.short	0x0000


	//----- nvinfo : EIATTR_MAXREG_COUNT
	.align		4
        /*004c*/ 	.byte	0x03, 0x1b
        /*004e*/ 	.short	0x00ff


	//----- nvinfo : EIATTR_MERCURY_ISA_VERSION
	.align		4
        /*0050*/ 	.byte	0x03, 0x5f
        /*0052*/ 	.short	0x0101


	//----- nvinfo : EIATTR_VRC_CTA_INIT_COUNT
	.align		4
        /*0054*/ 	.byte	0x02, 0x4a
	.zero		1
	.zero		1


	//----- nvinfo : EIATTR_EXIT_INSTR_OFFSETS
	.align		4
        /*0058*/ 	.byte	0x04, 0x1c
        /*005a*/ 	.short	(.L_143 - .L_142)


	//   ....[0]....
.L_142:
        /*005c*/ 	.word	0x000000c0


	//   ....[1]....
        /*0060*/ 	.word	0x00000170


	//----- nvinfo : EIATTR_CBANK_PARAM_SIZE
	.align		4
.L_143:
        /*0064*/ 	.byte	0x03, 0x19
        /*0066*/ 	.short	0x0018


	//----- nvinfo : EIATTR_PARAM_CBANK
	.align		4
        /*0068*/ 	.byte	0x04, 0x0a
        /*006a*/ 	.short	(.L_145 - .L_144)
	.align		4
.L_144:
        /*006c*/ 	.word	index@(.nv.constant0._Z21batch_add_bias_kernelPfPKfii)
        /*0070*/ 	.short	0x0380
        /*0072*/ 	.short	0x0018


	//----- nvinfo : EIATTR_SW_WAR
	.align		4
.L_145:
        /*0074*/ 	.byte	0x04, 0x36
        /*0076*/ 	.short	(.L_147 - .L_146)
.L_146:
        /*0078*/ 	.word	0x00000008
.L_147:


//--------------------- .nv.info._Z17batch_relu_kernelPfii --------------------------
	.section	.nv.info._Z17batch_relu_kernelPfii,"",@"SHT_CUDA_INFO"
	.sectionflags	@""
	.align	4


	//----- nvinfo : EIATTR_CUDA_API_VERSION
	.align		4
        /*0000*/ 	.byte	0x04, 0x37
        /*0002*/ 	.short	(.L_149 - .L_148)
.L_148:
        /*0004*/ 	.word	0x00000082


	//----- nvinfo : EIATTR_KPARAM_INFO
	.align		4
.L_149:
        /*0008*/ 	.byte	0x04, 0x17
        /*000a*/ 	.short	(.L_151 - .L_150)
.L_150:
        /*000c*/ 	.word	0x00000000
        /*0010*/ 	.short	0x0002
        /*0012*/ 	.short	0x000c
        /*0014*/ 	.byte	0x00, 0xf0, 0x11, 0x00


	//----- nvinfo : EIATTR_KPARAM_INFO
	.align		4
.L_151:
        /*0018*/ 	.byte	0x04, 0x17
        /*001a*/ 	.short	(.L_153 - .L_152)
.L_152:
        /*001c*/ 	.word	0x00000000
        /*0020*/ 	.short	0x0001
        /*0022*/ 	.short	0x0008
        /*0024*/ 	.byte	0x00, 0xf0, 0x11, 0x00


	//----- nvinfo : EIATTR_KPARAM_INFO
	.align		4
.L_153:
        /*0028*/ 	.byte	0x04, 0x17
        /*002a*/ 	.short	(.L_155 - .L_154)
.L_154:
        /*002c*/ 	.word	0x00000000
        /*0030*/ 	.short	0x0000
        /*0032*/ 	.short	0x0000
        /*0034*/ 	.byte	0x00, 0xf5, 0x21, 0x00


	//----- nvinfo : EIATTR_SPARSE_MMA_MASK
	.align		4
.L_155:
        /*0038*/ 	.byte	0x03, 0x50
        /*003a*/ 	.short	0x0000


	//----- nvinfo : EIATTR_MAXREG_COUNT
	.align		4
        /*003c*/ 	.byte	0x03, 0x1b
        /*003e*/ 	.short	0x00ff


	//----- nvinfo : EIATTR_MERCURY_ISA_VERSION
	.align		4
        /*0040*/ 	.byte	0x03, 0x5f
        /*0042*/ 	.short	0x0101


	//----- nvinfo : EIATTR_VRC_CTA_INIT_COUNT
	.align		4
        /*0044*/ 	.byte	0x02, 0x4a
	.zero		1
	.zero		1


	//----- nvinfo : EIATTR_EXIT_INSTR_OFFSETS
	.align		4
        /*0048*/ 	.byte	0x04, 0x1c
        /*004a*/ 	.short	(.L_157 - .L_156)


	//   ....[0]....
.L_156:
        /*004c*/ 	.word	0x000000c0


	//   ....[1]....
        /*0050*/ 	.word	0x00000140


	//----- nvinfo : EIATTR_CBANK_PARAM_SIZE
	.align		4
.L_157:
        /*0054*/ 	.byte	0x03, 0x19
        /*0056*/ 	.short	0x0010


	//----- nvinfo : EIATTR_PARAM_CBANK
	.align		4
        /*0058*/ 	.byte	0x04, 0x0a
        /*005a*/ 	.short	(.L_159 - .L_158)
	.align		4
.L_158:
        /*005c*/ 	.word	index@(.nv.constant0._Z17batch_relu_kernelPfii)
        /*0060*/ 	.short	0x0380
        /*0062*/ 	.short	0x0010


	//----- nvinfo : EIATTR_SW_WAR
	.align		4
.L_159:
        /*0064*/ 	.byte	0x04, 0x36
        /*0066*/ 	.short	(.L_161 - .L_160)
.L_160:
        /*0068*/ 	.word	0x00000008
.L_161:


//--------------------- .nv.callgraph             --------------------------
	.section	.nv.callgraph,"",@"SHT_CUDA_CALLGRAPH"
	.align	4
	.sectionentsize	8
	.align		4
        /*0000*/ 	.word	0x00000000
	.align		4
        /*0004*/ 	.word	0xffffffff
	.align		4
        /*0008*/ 	.word	0x00000000
	.align		4
        /*000c*/ 	.word	0xfffffffe
	.align		4
        /*0010*/ 	.word	0x00000000
	.align		4
        /*0014*/ 	.word	0xfffffffd
	.align		4
        /*0018*/ 	.word	0x00000000
	.align		4
        /*001c*/ 	.word	0xfffffffc


//--------------------- .text._Z21update_weights_kernelPfS_ifi --------------------------
	.section	.text._Z21update_weights_kernelPfS_ifi,"ax",@progbits
	.align	128
        .global         _Z21update_weights_kernelPfS_ifi
        .type           _Z21update_weights_kernelPfS_ifi,@function
        .size           _Z21update_weights_kernelPfS_ifi,(.L_x_111 - _Z21update_weights_kernelPfS_ifi)
        .other          _Z21update_weights_kernelPfS_ifi,@"STO_CUDA_ENTRY STV_DEFAULT"
_Z21update_weights_kernelPfS_ifi:
.text._Z21update_weights_kernelPfS_ifi:
[----:B------:R-:W-:Y:S01]  /*0000*/  LDC R1, c[0x0][0x37c] ;  /* 0x0000df00ff017b82 */ /* 0x000fe20000000800 */
[----:B------:R-:W0:Y:S07]  /*0010*/  S2R R3, SR_TID.X ;  /* 0x0000000000037919 */ /* 0x000e2e0000002100 */
[----:B------:R-:W0:Y:S01]  /*0020*/  S2UR UR4, SR_CTAID.X ;  /* 0x00000000000479c3 */ /* 0x000e220000002500 */
[----:B------:R-:W1:Y:S07]  /*0030*/  LDCU UR5, c[0x0][0x390] ;  /* 0x00007200ff0577ac */ /* 0x000e6e0008000800 */
[----:B------:R-:W0:Y:S02]  /*0040*/  LDC R2, c[0x0][0x360] ;  /* 0x0000d800ff027b82 */ /* 0x000e240000000800 */
[----:B0-----:R-:W-:-:S05]  /*0050*/  IMAD R2, R2, UR4, R3 ;  /* 0x0000000402027c24 */ /* 0x001fca000f8e0203 */
[----:B-1----:R-:W-:-:S13]  /*0060*/  ISETP.GE.AND P0, PT, R2, UR5, PT ;  /* 0x0000000502007c0c */ /* 0x002fda000bf06270 */
[----:B------:R-:W-:Y:S05]  /*0070*/  @P0 EXIT ;  /* 0x000000000000094d */ /* 0x000fea0003800000 */
[----:B------:R-:W0:Y:S01]  /*0080*/  LDC.64 R4, c[0x0][0x388] ;  /* 0x0000e200ff047b82 */ /* 0x000e220000000a00 */
[----:B------:R-:W1:Y:S01]  /*0090*/  LDCU.64 UR4, c[0x0][0x358] ;  /* 0x00006b00ff0477ac */ /* 0x000e620008000a00 */
[----:B------:R-:W2:Y:S01]  /*00a0*/  LDCU UR6, c[0x0][0x398] ;  /* 0x00007300ff0677ac */ /* 0x000ea20008000800 */
[----:B0-----:R-:W-:-:S05]  /*00b0*/  IMAD.WIDE R4, R2, 0x4, R4 ;  /* 0x0000000402047825 */ /* 0x001fca00078e0204 */
[----:B-1----:R-:W3:Y:S01]  /*00c0*/  LDG.E R0, desc[UR4][R4.64] ;  /* 0x0000000404007981 */ /* 0x002ee2000c1e1900 */
[----:B--2---:R-:W-:Y:S01]  /*00d0*/  I2FP.F32.S32 R3, UR6 ;  /* 0x0000000600037c45 */ /* 0x004fe20008201400 */
[----:B------:R-:W3:Y:S01]  /*00e0*/  LDCU UR6, c[0x0][0x394] ;  /* 0x00007280ff0677ac */ /* 0x000ee20008000800 */
[----:B------:R-:W-:Y:S02]  /*00f0*/  BSSY.RECONVERGENT B0, `(.L_x_0) ;  /* 0x000000d000007945 */ /* 0x000fe40003800200 */
[----:B------:R-:W0:Y:S02]  /*0100*/  MUFU.RCP R6, R3 ;  /* 0x0000000300067308 */ /* 0x000e240000001000 */
[----:B0-----:R-:W-:-:S04]  /*0110*/  FFMA R7, -R3, R6, 1 ;  /* 0x3f80000003077423 */ /* 0x001fc80000000106 */
[----:B------:R-:W-:Y:S01]  /*0120*/  FFMA R7, R6, R7, R6 ;  /* 0x0000000706077223 */ /* 0x000fe20000000006 */
[----:B---3--:R-:W-:-:S04]  /*0130*/  FMUL R0, R0, UR6 ;  /* 0x0000000600007c20 */ /* 0x008fc80008400000 */
[----:B------:R-:W0:Y:S01]  /*0140*/  FCHK P0, R0, R3 ;  /* 0x0000000300007302 */ /* 0x000e220000000000 */
[----:B------:R-:W-:-:S04]  /*0150*/  FFMA R6, R0, R7, RZ ;  /* 0x0000000700067223 */ /* 0x000fc800000000ff */
[----:B------:R-:W-:-:S04]  /*0160*/  FFMA R8, -R3, R6, R0 ;  /* 0x0000000603087223 */ /* 0x000fc80000000100 */
[----:B------:R-:W-:Y:S01]  /*0170*/  FFMA R6, R7, R8, R6 ;  /* 0x0000000807067223 */ /* 0x000fe20000000006 */
[----:B0-----:R-:W-:Y:S06]  /*0180*/  @!P0 BRA `(.L_x_1) ;  /* 0x00000000000c8947 */ /* 0x001fec0003800000 */
[----:B------:R-:W-:-:S07]  /*0190*/  MOV R4, 0x1b0 ;  /* 0x000001b000047802 */ /* 0x000fce0000000f00 */
[----:B------:R-:W-:Y:S05]  /*01a0*/  CALL.REL.NOINC `($__internal_0_$__cuda_sm3x_div_rn_noftz_f32_slowpath) ;  /* 0x0000000000207944 */ /* 0x000fea0003c00000 */
[----:B------:R-:W-:-:S07]  /*01b0*/  IMAD.MOV.U32 R6, RZ, RZ, R0 ;  /* 0x000000ffff067224 */ /* 0x000fce00078e0000 */
.L_x_1:
[----:B------:R-:W-:Y:S05]  /*01c0*/  BSYNC.RECONVERGENT B0 ;  /* 0x0000000000007941 */ /* 0x000fea0003800200 */
.L_x_0:
[----:B------:R-:W0:Y:S02]  /*01d0*/  LDC.64 R4, c[0x0][0x380] ;  /* 0x0000e000ff047b82 */ /* 0x000e240000000a00 */
[----:B0-----:R-:W-:-:S05]  /*01e0*/  IMAD.WIDE R2, R2, 0x4, R4 ;  /* 0x0000000402027825 */ /* 0x001fca00078e0204 */
[----:B------:R-:W2:Y:S02]  /*01f0*/  LDG.E R5, desc[UR4][R2.64] ;  /* 0x0000000402057981 */ /* 0x000ea4000c1e1900 */
[----:B--2---:R-:W-:-:S05]  /*0200*/  FADD R5, R5, -R6 ;  /* 0x8000000605057221 */ /* 0x004fca0000000000 */
[----:B------:R-:W-:Y:S01]  /*0210*/  STG.E desc[UR4][R2.64], R5 ;  /* 0x0000000502007986 */ /* 0x000fe2000c101904 */
[----:B------:R-:W-:Y:S05]  /*0220*/  EXIT ;  /* 0x000000000000794d */ /* 0x000fea0003800000 */
        .weak           $__internal_0_$__cuda_sm3x_div_rn_noftz_f32_slowpath
        .type           $__internal_0_$__cuda_sm3x_div_rn_noftz_f32_slowpath,@function
        .size           $__internal_0_$__cuda_sm3x_div_rn_noftz_f32_slowpath,(.L_x_111 - $__internal_0_$__cuda_sm3x_div_rn_noftz_f32_slowpath)
$__internal_0_$__cuda_sm3x_div_rn_noftz_f32_slowpath:
[--C-:B------:R-:W-:Y:S01]  /*0230*/  SHF.R.U32.HI R6, RZ, 0x17, R3.reuse ;  /* 0x00000017ff067819 */ /* 0x100fe20000011603 */
[----:B------:R-:W-:Y:S01]  /*0240*/  BSSY.RECONVERGENT B1, `(.L_x_2) ;  /* 0x0000064000017945 */ /* 0x000fe20003800200 */
[--C-:B------:R-:W-:Y:S01]  /*0250*/  SHF.R.U32.HI R5, RZ, 0x17, R0.reuse ;  /* 0x00000017ff057819 */ /* 0x100fe20000011600 */
[----:B------:R-:W-:Y:S01]  /*0260*/  IMAD.MOV.U32 R7, RZ, RZ, R0 ;  /* 0x000000ffff077224 */ /* 0x000fe200078e0000 */
[----:B------:R-:W-:Y:S01]  /*0270*/  LOP3.LUT R6, R6, 0xff, RZ, 0xc0, !PT ;  /* 0x000000ff06067812 */ /* 0x000fe200078ec0ff */
[----:B------:R-:W-:Y:S01]  /*0280*/  IMAD.MOV.U32 R8, RZ, RZ, R3 ;  /* 0x000000ffff087224 */ /* 0x000fe200078e0003 */
[----:B------:R-:W-:-:S03]  /*0290*/  LOP3.LUT R5, R5, 0xff, RZ, 0xc0, !PT ;  /* 0x000000ff05057812 */ /* 0x000fc600078ec0ff */
[----:B------:R-:W-:Y:S02]  /*02a0*/  VIADD R11, R6, 0xffffffff ;  /* 0xffffffff060b7836 */ /* 0x000fe40000000000 */
[----:B------:R-:W-:-:S03]  /*02b0*/  VIADD R10, R5, 0xffffffff ;  /* 0xffffffff050a7836 */ /* 0x000fc60000000000 */
[----:B------:R-:W-:-:S04]  /*02c0*/  ISETP.GT.U32.AND P0, PT, R11, 0xfd, PT ;  /* 0x000000fd0b00780c */ /* 0x000fc80003f04070 */
[----:B------:R-:W-:-:S13]  /*02d0*/  ISETP.GT.U32.OR P0, PT, R10, 0xfd, P0 ;  /* 0x000000fd0a00780c */ /* 0x000fda0000704470 */
[----:B------:R-:W-:Y:S01]  /*02e0*/  @!P0 IMAD.MOV.U32 R9, RZ, RZ, RZ ;  /* 0x000000ffff098224 */ /* 0x000fe200078e00ff */
[----:B------:R-:W-:Y:S06]  /*02f0*/  @!P0 BRA `(.L_x_3) ;  /* 0x00000000005c8947 */ /* 0x000fec0003800000 */
[----:B------:R-:W-:Y:S02]  /*0300*/  FSETP.GTU.FTZ.AND P0, PT, |R0|, +INF , PT ;  /* 0x7f8000000000780b */ /* 0x000fe40003f1c200 */
[----:B------:R-:W-:-:S04]  /*0310*/  FSETP.GTU.FTZ.AND P1, PT, |R3|, +INF , PT ;  /* 0x7f8000000300780b */ /* 0x000fc80003f3c200 */
[----:B------:R-:W-:-:S13]  /*0320*/  PLOP3.LUT P0, PT, P0, P1, PT, 0xf8, 0x8f ;  /* 0x00000000008f781c */ /* 0x000fda0000703f70 */
[----:B------:R-:W-:Y:S05]  /*0330*/  @P0 BRA `(.L_x_4) ;  /* 0x00000004004c0947 */ /* 0x000fea0003800000 */
[----:B------:R-:W-:-:S13]  /*0340*/  LOP3.LUT P0, RZ, R8, 0x7fffffff, R7, 0xc8, !PT ;  /* 0x7fffffff08ff7812 */ /* 0x000fda000780c807 */
[----:B------:R-:W-:Y:S05]  /*0350*/  @!P0 BRA `(.L_x_5) ;  /* 0x00000004003c8947 */ /* 0x000fea0003800000 */
[C---:B------:R-:W-:Y:S02]  /*0360*/  FSETP.NEU.FTZ.AND P2, PT, |R0|.reuse, +INF , PT ;  /* 0x7f8000000000780b */ /* 0x040fe40003f5d200 */
[----:B------:R-:W-:Y:S02]  /*0370*/  FSETP.NEU.FTZ.AND P1, PT, |R3|, +INF , PT ;  /* 0x7f8000000300780b */ /* 0x000fe40003f3d200 */
[----:B------:R-:W-:-:S11]  /*0380*/  FSETP.NEU.FTZ.AND P0, PT, |R0|, +INF , PT ;  /* 0x7f8000000000780b */ /* 0x000fd60003f1d200 */
[----:B------:R-:W-:Y:S05]  /*0390*/  @!P1 BRA !P2, `(.L_x_5) ;  /* 0x00000004002c9947 */ /* 0x000fea0005000000 */
[----:B------:R-:W-:-:S04]  /*03a0*/  LOP3.LUT P2, RZ, R7, 0x7fffffff, RZ, 0xc0, !PT ;  /* 0x7fffffff07ff7812 */ /* 0x000fc8000784c0ff */
[----:B------:R-:W-:-:S13]  /*03b0*/  PLOP3.LUT P1, PT, P1, P2, PT, 0x2f, 0xf2 ;  /* 0x0000000000f2781c */ /* 0x000fda0000f24577 */
[----:B------:R-:W-:Y:S05]  /*03c0*/  @P1 BRA `(.L_x_6) ;  /* 0x0000000400181947 */ /* 0x000fea0003800000 */
[----:B------:R-:W-:-:S04]  /*03d0*/  LOP3.LUT P1, RZ, R8, 0x7fffffff, RZ, 0xc0, !PT ;  /* 0x7fffffff08ff7812 */ /* 0x000fc8000782c0ff */
[----:B------:R-:W-:-:S13]  /*03e0*/  PLOP3.LUT P0, PT, P0, P1, PT, 0x2f, 0xf2 ;  /* 0x0000000000f2781c */ /* 0x000fda0000702577 */
[----:B------:R-:W-:Y:S05]  /*03f0*/  @P0 BRA `(.L_x_7) ;  /* 0x0000000400000947 */ /* 0x000fea0003800000 */
[----:B------:R-:W-:Y:S02]  /*0400*/  ISETP.GE.AND P0, PT, R10, RZ, PT ;  /* 0x000000ff0a00720c */ /* 0x000fe40003f06270 */
[----:B------:R-:W-:-:S11]  /*0410*/  ISETP.GE.AND P1, PT, R11, RZ, PT ;  /* 0x000000ff0b00720c */ /* 0x000fd60003f26270 */
[----:B------:R-:W-:Y:S02]  /*0420*/  @P0 IMAD.MOV.U32 R9, RZ, RZ, RZ ;  /* 0x000000ffff090224 */ /* 0x000fe400078e00ff */
[----:B------:R-:W-:Y:S01]  /*0430*/  @!P0 FFMA R7, R0, 1.84467440737095516160e+19, RZ ;  /* 0x5f80000000078823 */ /* 0x000fe200000000ff */
[----:B------:R-:W-:Y:S02]  /*0440*/  @!P0 IMAD.MOV.U32 R9, RZ, RZ, -0x40 ;  /* 0xffffffc0ff098424 */ /* 0x000fe400078e00ff */
[----:B------:R-:W-:Y:S02]  /*0450*/  @!P1 FFMA R8, R3, 1.84467440737095516160e+19, RZ ;  /* 0x5f80000003089823 */ /* 0x000fe400000000ff */
[----:B------:R-:W-:-:S07]  /*0460*/  @!P1 VIADD R9, R9, 0x40 ;  /* 0x0000004009099836 */ /* 0x000fce0000000000 */
.L_x_3:
[----:B------:R-:W-:Y:S01]  /*0470*/  LEA R3, R6, 0xc0800000, 0x17 ;  /* 0xc080000006037811 */ /* 0x000fe200078eb8ff */
[----:B------:R-:W-:Y:S01]  /*0480*/  VIADD R5, R5, 0xffffff81 ;  /* 0xffffff8105057836 */ /* 0x000fe20000000000 */
[----:B------:R-:W-:Y:S03]  /*0490*/  BSSY.RECONVERGENT B2, `(.L_x_8) ;  /* 0x0000035000027945 */ /* 0x000fe60003800200 */
[----:B------:R-:W-:Y:S01]  /*04a0*/  IMAD.IADD R3, R8, 0x1, -R3 ;  /* 0x0000000108037824 */ /* 0x000fe200078e0a03 */
[C---:B------:R-:W-:Y:S01]  /*04b0*/  IADD3 R6, PT, PT, R5.reuse, 0x7f, -R6 ;  /* 0x0000007f05067810 */ /* 0x040fe20007ffe806 */
[----:B------:R-:W-:Y:S02]  /*04c0*/  IMAD R0, R5, -0x800000, R7 ;  /* 0xff80000005007824 */ /* 0x000fe400078e0207 */
[----:B------:R-:W0:Y:S01]  /*04d0*/  MUFU.RCP R8, R3 ;  /* 0x0000000300087308 */ /* 0x000e220000001000 */
[----:B------:R-:W-:Y:S01]  /*04e0*/  FADD.FTZ R11, -R3, -RZ ;  /* 0x800000ff030b7221 */ /* 0x000fe20000010100 */
[----:B------:R-:W-:-:S03]  /*04f0*/  IMAD.IADD R6, R6, 0x1, R9 ;  /* 0x0000000106067824 */ /* 0x000fc600078e0209 */
[----:B0-----:R-:W-:-:S04]  /*0500*/  FFMA R13, R8, R11, 1 ;  /* 0x3f800000080d7423 */ /* 0x001fc8000000000b */
[----:B------:R-:W-:-:S04]  /*0510*/  FFMA R10, R8, R13, R8 ;  /* 0x0000000d080a7223 */ /* 0x000fc80000000008 */
[----:B------:R-:W-:-:S04]  /*0520*/  FFMA R7, R0, R10, RZ ;  /* 0x0000000a00077223 */ /* 0x000fc800000000ff */
[----:B------:R-:W-:-:S04]  /*0530*/  FFMA R8, R11, R7, R0 ;  /* 0x000000070b087223 */ /* 0x000fc80000000000 */
[----:B------:R-:W-:-:S04]  /*0540*/  FFMA R7, R10, R8, R7 ;  /* 0x000000080a077223 */ /* 0x000fc80000000007 */
[----:B------:R-:W-:-:S04]  /*0550*/  FFMA R8, R11, R7, R0 ;  /* 0x000000070b087223 */ /* 0x000fc80000000000 */
[----:B------:R-:W-:-:S05]  /*0560*/  FFMA R0, R10, R8, R7 ;  /* 0x000000080a007223 */ /* 0x000fca0000000007 */
[----:B------:R-:W-:-:S04]  /*0570*/  SHF.R.U32.HI R3, RZ, 0x17, R0 ;  /* 0x00000017ff037819 */ /* 0x000fc80000011600 */
[----:B------:R-:W-:-:S05]  /*0580*/  LOP3.LUT R3, R3, 0xff, RZ, 0xc0, !PT ;  /* 0x000000ff03037812 */ /* 0x000fca00078ec0ff */
[----:B------:R-:W-:-:S04]  /*0590*/  IMAD.IADD R9, R3, 0x1, R6 ;  /* 0x0000000103097824 */ /* 0x000fc800078e0206 */
[----:B------:R-:W-:-:S05]  /*05a0*/  VIADD R3, R9, 0xffffffff ;  /* 0xffffffff09037836 */ /* 0x000fca0000000000 */
[----:B------:R-:W-:-:S13]  /*05b0*/  ISETP.GE.U32.AND P0, PT, R3, 0xfe, PT ;  /* 0x000000fe0300780c */ /* 0x000fda0003f06070 */
[----:B------:R-:W-:Y:S05]  /*05c0*/  @!P0 BRA `(.L_x_9) ;  /* 0x0000000000808947 */ /* 0x000fea0003800000 */
[----:B------:R-:W-:-:S13]  /*05d0*/  ISETP.GT.AND P0, PT, R9, 0xfe, PT ;  /* 0x000000fe0900780c */ /* 0x000fda0003f04270 */
[----:B------:R-:W-:Y:S05]  /*05e0*/  @P0 BRA `(.L_x_10) ;  /* 0x00000000006c0947 */ /* 0x000fea0003800000 */
[----:B------:R-:W-:-:S13]  /*05f0*/  ISETP.GE.AND P0, PT, R9, 0x1, PT ;  /* 0x000000010900780c */ /* 0x000fda0003f06270 */
[----:B------:R-:W-:Y:S05]  /*0600*/  @P0 BRA `(.L_x_11) ;  /* 0x0000000000740947 */ /* 0x000fea0003800000 */
[----:B------:R-:W-:Y:S02]  /*0610*/  ISETP.GE.AND P0, PT, R9, -0x18, PT ;  /* 0xffffffe80900780c */ /* 0x000fe40003f06270 */
[----:B------:R-:W-:-:S11]  /*0620*/  LOP3.LUT R0, R0, 0x80000000, RZ, 0xc0, !PT ;  /* 0x8000000000007812 */ /* 0x000fd600078ec0ff */
[----:B------:R-:W-:Y:S05]  /*0630*/  @!P0 BRA `(.L_x_11) ;  /* 0x0000000000688947 */ /* 0x000fea0003800000 */
[CCC-:B------:R-:W-:Y:S01]  /*0640*/  FFMA.RZ R3, R10.reuse, R8.reuse, R7.reuse ;  /* 0x000000080a037223 */ /* 0x1c0fe2000000c007 */
[CCC-:B------:R-:W-:Y:S01]  /*0650*/  FFMA.RM R6, R10.reuse, R8.reuse, R7.reuse ;  /* 0x000000080a067223 */ /* 0x1c0fe20000004007 */
[C---:B------:R-:W-:Y:S02]  /*0660*/  ISETP.NE.AND P2, PT, R9.reuse, RZ, PT ;  /* 0x000000ff0900720c */ /* 0x040fe40003f45270 */
[----:B------:R-:W-:Y:S02]  /*0670*/  ISETP.NE.AND P1, PT, R9, RZ, PT ;  /* 0x000000ff0900720c */ /* 0x000fe40003f25270 */
[----:B------:R-:W-:Y:S01]  /*0680*/  LOP3.LUT R5, R3, 0x7fffff, RZ, 0xc0, !PT ;  /* 0x007fffff03057812 */ /* 0x000fe200078ec0ff */
[----:B------:R-:W-:Y:S01]  /*0690*/  FFMA.RP R3, R10, R8, R7 ;  /* 0x000000080a037223 */ /* 0x000fe20000008007 */
[----:B------:R-:W-:Y:S02]  /*06a0*/  VIADD R8, R9, 0x20 ;  /* 0x0000002009087836 */ /* 0x000fe40000000000 */
[----:B------:R-:W-:Y:S01]  /*06b0*/  LOP3.LUT R5, R5, 0x800000, RZ, 0xfc, !PT ;  /* 0x0080000005057812 */ /* 0x000fe200078efcff */
[----:B------:R-:W-:Y:S01]  /*06c0*/  IMAD.MOV R7, RZ, RZ, -R9 ;  /* 0x000000ffff077224 */ /* 0x000fe200078e0a09 */
[----:B------:R-:W-:-:S02]  /*06d0*/  FSETP.NEU.FTZ.AND P0, PT, R3, R6, PT ;  /* 0x000000060300720b */ /* 0x000fc40003f1d000 */
[----:B------:R-:W-:Y:S02]  /*06e0*/  SHF.L.U32 R8, R5, R8, RZ ;  /* 0x0000000805087219 */ /* 0x000fe400000006ff */
[----:B------:R-:W-:Y:S02]  /*06f0*/  SEL R6, R7, RZ, P2 ;  /* 0x000000ff07067207 */ /* 0x000fe40001000000 */
[----:B------:R-:W-:Y:S02]  /*0700*/  ISETP.NE.AND P1, PT, R8, RZ, P1 ;  /* 0x000000ff0800720c */ /* 0x000fe40000f25270 */
[----:B------:R-:W-:Y:S02]  /*0710*/  SHF.R.U32.HI R6, RZ, R6, R5 ;  /* 0x00000006ff067219 */ /* 0x000fe40000011605 */
[----:B------:R-:W-:Y:S02]  /*0720*/  PLOP3.LUT P0, PT, P0, P1, PT, 0xf8, 0x8f ;  /* 0x00000000008f781c */ /* 0x000fe40000703f70 */
[----:B------:R-:W-:-:S02]  /*0730*/  SHF.R.U32.HI R8, RZ, 0x1, R6 ;  /* 0x00000001ff087819 */ /* 0x000fc40000011606 */
[----:B------:R-:W-:-:S04]  /*0740*/  SEL R3, RZ, 0x1, !P0 ;  /* 0x00000001ff037807 */ /* 0x000fc80004000000 */
[----:B------:R-:W-:-:S04]  /*0750*/  LOP3.LUT R3, R3, 0x1, R8, 0xf8, !PT ;  /* 0x0000000103037812 */ /* 0x000fc800078ef808 */
[----:B------:R-:W-:-:S05]  /*0760*/  LOP3.LUT R3, R3, R6, RZ, 0xc0, !PT ;  /* 0x0000000603037212 */ /* 0x000fca00078ec0ff */
[----:B------:R-:W-:-:S05]  /*0770*/  IMAD.IADD R3, R8, 0x1, R3 ;  /* 0x0000000108037824 */ /* 0x000fca00078e0203 */
[----:B------:R-:W-:Y:S01]  /*0780*/  LOP3.LUT R0, R3, R0, RZ, 0xfc, !PT ;  /* 0x0000000003007212 */ /* 0x000fe200078efcff */
[----:B------:R-:W-:Y:S06]  /*0790*/  BRA `(.L_x_11) ;  /* 0x0000000000107947 */ /* 0x000fec0003800000 */
.L_x_10:
[----:B------:R-:W-:-:S04]  /*07a0*/  LOP3.LUT R0, R0, 0x80000000, RZ, 0xc0, !PT ;  /* 0x8000000000007812 */ /* 0x000fc800078ec0ff */
[----:B------:R-:W-:Y:S01]  /*07b0*/  LOP3.LUT R0, R0, 0x7f800000, RZ, 0xfc, !PT ;  /* 0x7f80000000007812 */ /* 0x000fe200078efcff */
[----:B------:R-:W-:Y:S06]  /*07c0*/  BRA `(.L_x_11) ;  /* 0x0000000000047947 */ /* 0x000fec0003800000 */
.L_x_9:
[----:B------:R-:W-:-:S07]  /*07d0*/  IMAD R0, R6, 0x800000, R0 ;  /* 0x0080000006007824 */ /* 0x000fce00078e0200 */
.L_x_11:
[----:B------:R-:W-:Y:S05]  /*07e0*/  BSYNC.RECONVERGENT B2 ;  /* 0x0000000000027941 */ /* 0x000fea0003800200 */
.L_x_8:
[----:B------:R-:W-:Y:S05]  /*07f0*/  BRA `(.L_x_12) ;  /* 0x0000000000207947 */ /* 0x000fea0003800000 */
.L_x_7:
[----:B------:R-:W-:-:S04]  /*0800*/  LOP3.LUT R0, R8, 0x80000000, R7, 0x48, !PT ;  /* 0x8000000008007812 */ /* 0x000fc800078e4807 */
[----:B------:R-:W-:Y:S01]  /*0810*/  LOP3.LUT R0, R0, 0x7f800000, RZ, 0xfc, !PT ;  /* 0x7f80000000007812 */ /* 0x000fe200078efcff */
[----:B------:R-:W-:Y:S06]  /*0820*/  BRA `(.L_x_12) ;  /* 0x0000000000147947 */ /* 0x000fec0003800000 */
.L_x_6:
[----:B------:R-:W-:Y:S01]  /*0830*/  LOP3.LUT R0, R8, 0x80000000, R7, 0x48, !PT ;  /* 0x8000000008007812 */ /* 0x000fe200078e4807 */
[----:B------:R-:W-:Y:S06]  /*0840*/  BRA `(.L_x_12) ;  /* 0x00000000000c7947 */ /* 0x000fec0003800000 */
.L_x_5:
[----:B------:R-:W0:Y:S01]  /*0850*/  MUFU.RSQ R0, -QNAN ;  /* 0xffc0000000007908 */ /* 0x000e220000001400 */
[----:B------:R-:W-:Y:S05]  /*0860*/  BRA `(.L_x_12) ;  /* 0x0000000000047947 */ /* 0x000fea0003800000 */
.L_x_4:
[----:B------:R-:W-:-:S07]  /*0870*/  FADD.FTZ R0, R0, R3 ;  /* 0x0000000300007221 */ /* 0x000fce0000010000 */
.L_x_12:
[----:B------:R-:W-:Y:S05]  /*0880*/  BSYNC.RECONVERGENT B1 ;  /* 0x0000000000017941 */ /* 0x000fea0003800200 */
.L_x_2:
[----:B------:R-:W-:-:S04]  /*0890*/  IMAD.MOV.U32 R5, RZ, RZ, 0x0 ;  /* 0x00000000ff057424 */ /* 0x000fc800078e00ff */
[----:B0-----:R-:W-:Y:S05]  /*08a0*/  RET.REL.NODEC R4 `(_Z21update_weights_kernelPfS_ifi) ;  /* 0xfffffff404d47950 */ /* 0x001fea0003c3ffff */
.L_x_13:
[----:B------:R-:W-:-:S00]  /*08b0*/  BRA `(.L_x_13) ;  /* 0xfffffffc00fc7947 */ /* 0x000fc0000383ffff */
[----:B------:R-:W-:-:S00]  /*08c0*/  NOP ;  /* 0x0000000000007918 */ /* 0x000fc00000000000 */
        /* <DEDUP_REMOVED lines=11> */
.L_x_111:


//--------------------- .text._Z22relu_derivative_kernelPfS_ii --------------------------
	.section	.text._Z22relu_derivative_kernelPfS_ii,"ax",@progbits
	.align	128
        .global         _Z22relu_derivative_kernelPfS_ii
        .type           _Z22relu_derivative_kernelPfS_ii,@function
        .size           _Z22relu_derivative_kernelPfS_ii,(.L_x_114 - _Z22relu_derivative_kernelPfS_ii)
        .other          _Z22relu_derivative_kernelPfS_ii,@"STO_CUDA_ENTRY STV_DEFAULT"
_Z22relu_derivative_kernelPfS_ii:
.text._Z22relu_derivative_kernelPfS_ii:
[----:B------:R-:W-:Y:S01]  /*0000*/  LDC R1, c[0x0][0x37c] ;  /* 0x0000df00ff017b82 */ /* 0x000fe20000000800 */
[----:B------:R-:W0:Y:S07]  /*0010*/  S2R R0, SR_TID.X ;  /* 0x0000000000007919 */ /* 0x000e2e0000002100 */
[----:B------:R-:W0:Y:S01]  /*0020*/  S2UR UR6, SR_CTAID.X ;  /* 0x00000000000679c3 */ /* 0x000e220000002500 */
[----:B------:R-:W1:Y:S07]  /*0030*/  LDCU.64 UR4, c[0x0][0x390] ;  /* 0x00007200ff0477ac */ /* 0x000e6e0008000a00 */
[----:B------:R-:W0:Y:S01]  /*0040*/  LDC R7, c[0x0][0x360] ;  /* 0x0000d800ff077b82 */ /* 0x000e220000000800 */
[----:B-1----:R-:W-:Y:S01]  /*0050*/  UIMAD UR4, UR5, UR4, URZ ;  /* 0x00000004050472a4 */ /* 0x002fe2000f8e02ff */
[----:B0-----:R-:W-:-:S05]  /*0060*/  IMAD R7, R7, UR6, R0 ;  /* 0x0000000607077c24 */ /* 0x001fca000f8e0200 */
[----:B------:R-:W-:-:S13]  /*0070*/  ISETP.GE.AND P0, PT, R7, UR4, PT ;  /* 0x0000000407007c0c */ /* 0x000fda000bf06270 */
[----:B------:R-:W-:Y:S05]  /*0080*/  @P0 EXIT ;  /* 0x000000000000094d */ /* 0x000fea0003800000 */
[----:B------:R-:W0:Y:S01]  /*0090*/  LDC.64 R2, c[0x0][0x388] ;  /* 0x0000e200ff027b82 */ /* 0x000e220000000a00 */
[----:B------:R-:W1:Y:S07]  /*00a0*/  LDCU.64 UR4, c[0x0][0x358] ;  /* 0x00006b00ff0477ac */ /* 0x000e6e0008000a00 */
[----:B------:R-:W2:Y:S01]  /*00b0*/  LDC.64 R4, c[0x0][0x380] ;  /* 0x0000e000ff047b82 */ /* 0x000ea20000000a00 */
[----:B0-----:R-:W-:-:S06]  /*00c0*/  IMAD.WIDE R2, R7, 0x4, R2 ;  /* 0x0000000407027825 */ /* 0x001fcc00078e0202 */
[----:B-1----:R-:W3:Y:S01]  /*00d0*/  LDG.E R2, desc[UR4][R2.64] ;  /* 0x0000000402027981 */ /* 0x002ee2000c1e1900 */
[----:B--2---:R-:W-:-:S05]  /*00e0*/  IMAD.WIDE R4, R7, 0x4, R4 ;  /* 0x0000000407047825 */ /* 0x004fca00078e0204 */
[----:B------:R-:W2:Y:S01]  /*00f0*/  LDG.E R7, desc[UR4][R4.64] ;  /* 0x0000000404077981 */ /* 0x000ea2000c1e1900 */
[----:B---3--:R-:W-:-:S05]  /*0100*/  FSET.BF.GT.AND R0, R2, RZ, PT ;  /* 0x000000ff0200720a */ /* 0x008fca0003804000 */
[----:B--2---:R-:W-:-:S05]  /*0110*/  FMUL R7, R0, R7 ;  /* 0x0000000700077220 */ /* 0x004fca0000400000 */
[----:B------:R-:W-:Y:S01]  /*0120*/  STG.E desc[UR4][R4.64], R7 ;  /* 0x0000000704007986 */ /* 0x000fe2000c101904 */
[----:B------:R-:W-:Y:S05]  /*0130*/  EXIT ;  /* 0x000000000000794d */ /* 0x000fea0003800000 */
.L_x_14:
        /* <DEDUP_REMOVED lines=12> */
.L_x_114:


//--------------------- .text._Z14row_sum_kernelPfS_ii --------------------------
	.section	.text._Z14row_sum_kernelPfS_ii,"ax",@progbits
	.align	128
        .global         _Z14row_sum_kernelPfS_ii
        .type           _Z14row_sum_kernelPfS_ii,@function
        .size           _Z14row_sum_kernelPfS_ii,(.L_x_115 - _Z14row_sum_kernelPfS_ii)
        .other          _Z14row_sum_kernelPfS_ii,@"STO_CUDA_ENTRY STV_DEFAULT"
_Z14row_sum_kernelPfS_ii:
.text._Z14row_sum_kernelPfS_ii:
        /* <DEDUP_REMOVED lines=8> */
[----:B------:R-:W0:Y:S01]  /*0080*/  LDCU UR7, c[0x0][0x394] ;  /* 0x00007280ff0777ac */ /* 0x000e220008000800 */
[----:B------:R-:W-:Y:S01]  /*0090*/  HFMA2 R0, -RZ, RZ, 0, 0 ;  /* 0x00000000ff007431 */ /* 0x000fe200000001ff */
[----:B------:R-:W1:Y:S01]  /*00a0*/  LDCU.64 UR12, c[0x0][0x358] ;  /* 0x00006b00ff0c77ac */ /* 0x000e620008000a00 */
[----:B0-----:R-:W-:-:S09]  /*00b0*/  UISETP.GE.AND UP0, UPT, UR7, 0x1, UPT ;  /* 0x000000010700788c */ /* 0x001fd2000bf06270 */
[----:B-1----:R-:W-:Y:S05]  /*00c0*/  BRA.U !UP0, `(.L_x_15) ;  /* 0x0000000508a87547 */ /* 0x002fea000b800000 */
[----:B------:R-:W-:Y:S02]  /*00d0*/  UISETP.GE.U32.AND UP1, UPT, UR7, 0x10, UPT ;  /* 0x000000100700788c */ /* 0x000fe4000bf26070 */
[----:B------:R-:W-:Y:S01]  /*00e0*/  IMAD R3, R2, UR7, RZ ;  /* 0x0000000702037c24 */ /* 0x000fe2000f8e02ff */
[----:B------:R-:W-:Y:S01]  /*00f0*/  ULOP3.LUT UR10, UR7, 0xf, URZ, 0xc0, !UPT ;  /* 0x0000000f070a7892 */ /* 0x000fe2000f8ec0ff */
[----:B------:R-:W-:Y:S01]  /*0100*/  MOV R0, RZ ;  /* 0x000000ff00007202 */ /* 0x000fe20000000f00 */
[----:B------:R-:W-:Y:S02]  /*0110*/  UMOV UR4, URZ ;  /* 0x000000ff00047c82 */ /* 0x000fe40008000000 */
[----:B------:R-:W-:Y:S02]  /*0120*/  UISETP.NE.AND UP0, UPT, UR10, URZ, UPT ;  /* 0x000000ff0a00728c */ /* 0x000fe4000bf05270 */
[----:B------:R-:W-:Y:S09]  /*0130*/  BRA.U !UP1, `(.L_x_16) ;  /* 0x0000000109b87547 */ /* 0x000ff2000b800000 */
[----:B------:R-:W0:Y:S01]  /*0140*/  LDCU.64 UR8, c[0x0][0x380] ;  /* 0x00007000ff0877ac */ /* 0x000e220008000a00 */
[----:B------:R-:W-:Y:S02]  /*0150*/  MOV R0, RZ ;  /* 0x000000ff00007202 */ /* 0x000fe40000000f00 */
[----:B------:R-:W-:Y:S01]  /*0160*/  MOV R6, R3 ;  /* 0x0000000300067202 */ /* 0x000fe20000000f00 */
[----:B------:R-:W-:Y:S02]  /*0170*/  ULOP3.LUT UR4, UR7, 0x7ffffff0, URZ, 0xc0, !UPT ;  /* 0x7ffffff007047892 */ /* 0x000fe4000f8ec0ff */
[----:B0-----:R-:W-:Y:S02]  /*0180*/  UIADD3 UR5, UP1, UPT, UR8, 0x20, URZ ;  /* 0x0000002008057890 */ /* 0x001fe4000ff3e0ff */
[----:B------:R-:W-:Y:S02]  /*0190*/  UIADD3 UR8, UPT, UPT, -UR4, URZ, URZ ;  /* 0x000000ff04087290 */ /* 0x000fe4000fffe1ff */
[----:B------:R-:W-:-:S12]  /*01a0*/  UIADD3.X UR6, UPT, UPT, URZ, UR9, URZ, UP1, !UPT ;  /* 0x00000009ff067290 */ /* 0x000fd80008ffe4ff */
.L_x_17:
[----:B------:R-:W-:Y:S02]  /*01b0*/  MOV R4, UR5 ;  /* 0x0000000500047c02 */ /* 0x000fe40008000f00 */
[----:B------:R-:W-:-:S03]  /*01c0*/  MOV R5, UR6 ;  /* 0x0000000600057c02 */ /* 0x000fc60008000f00 */
[----:B------:R-:W-:-:S05]  /*01d0*/  IMAD.WIDE R4, R6, 0x4, R4 ;  /* 0x0000000406047825 */ /* 0x000fca00078e0204 */
[----:B------:R-:W2:Y:S04]  /*01e0*/  LDG.E R15, desc[UR12][R4.64+-0x20] ;  /* 0xffffe00c040f7981 */ /* 0x000ea8000c1e1900 */
[----:B------:R-:W3:Y:S04]  /*01f0*/  LDG.E R16, desc[UR12][R4.64+-0x1c] ;  /* 0xffffe40c04107981 */ /* 0x000ee8000c1e1900 */
[----:B------:R-:W4:Y:S04]  /*0200*/  LDG.E R18, desc[UR12][R4.64+-0x18] ;  /* 0xffffe80c04127981 */ /* 0x000f28000c1e1900 */
[----:B------:R-:W5:Y:S04]  /*0210*/  LDG.E R20, desc[UR12][R4.64+-0x14] ;  /* 0xffffec0c04147981 */ /* 0x000f68000c1e1900 */
        /* <DEDUP_REMOVED lines=11> */
[----:B------:R-:W5:Y:S01]  /*02d0*/  LDG.E R14, desc[UR12][R4.64+0x1c] ;  /* 0x00001c0c040e7981 */ /* 0x000f62000c1e1900 */
[----:B------:R-:W-:Y:S01]  /*02e0*/  UIADD3 UR8, UPT, UPT, UR8, 0x10, URZ ;  /* 0x0000001008087890 */ /* 0x000fe2000fffe0ff */
[----:B------:R-:W-:-:S03]  /*02f0*/  IADD3 R6, PT, PT, R6, 0x10, RZ ;  /* 0x0000001006067810 */ /* 0x000fc60007ffe0ff */
[----:B------:R-:W-:Y:S01]  /*0300*/  UISETP.NE.AND UP1, UPT, UR8, URZ, UPT ;  /* 0x000000ff0800728c */ /* 0x000fe2000bf25270 */
[----:B--2---:R-:W-:-:S04]  /*0310*/  FADD R15, R15, R0 ;  /* 0x000000000f0f7221 */ /* 0x004fc80000000000 */
[----:B---3--:R-:W-:-:S04]  /*0320*/  FADD R15, R15, R16 ;  /* 0x000000100f0f7221 */ /* 0x008fc80000000000 */
[----:B----4-:R-:W-:-:S04]  /*0330*/  FADD R15, R15, R18 ;  /* 0x000000120f0f7221 */ /* 0x010fc80000000000 */
[----:B-----5:R-:W-:-:S04]  /*0340*/  FADD R15, R15, R20 ;  /* 0x000000140f0f7221 */ /* 0x020fc80000000000 */
[----:B------:R-:W-:-:S04]  /*0350*/  FADD R15, R15, R22 ;  /* 0x000000160f0f7221 */ /* 0x000fc80000000000 */
        /* <DEDUP_REMOVED lines=10> */
[----:B------:R-:W-:Y:S01]  /*0400*/  FADD R0, R7, R14 ;  /* 0x0000000e07007221 */ /* 0x000fe20000000000 */
[----:B------:R-:W-:Y:S06]  /*0410*/  BRA.U UP1, `(.L_x_17) ;  /* 0xfffffffd01647547 */ /* 0x000fec000b83ffff */
.L_x_16:
[----:B------:R-:W-:Y:S05]  /*0420*/  BRA.U !UP0, `(.L_x_15) ;  /* 0x0000000108d07547 */ /* 0x000fea000b800000 */
[----:B------:R-:W-:Y:S02]  /*0430*/  UISETP.GE.U32.AND UP0, UPT, UR10, 0x8, UPT ;  /* 0x000000080a00788c */ /* 0x000fe4000bf06070 */
[----:B------:R-:W-:-:S04]  /*0440*/  ULOP3.LUT UR6, UR7, 0x7, URZ, 0xc0, !UPT ;  /* 0x0000000707067892 */ /* 0x000fc8000f8ec0ff */
[----:B------:R-:W-:-:S03]  /*0450*/  UISETP.NE.AND UP1, UPT, UR6, URZ, UPT ;  /* 0x000000ff0600728c */ /* 0x000fc6000bf25270 */
[----:B------:R-:W-:Y:S08]  /*0460*/  BRA.U !UP0, `(.L_x_18) ;  /* 0x0000000108507547 */ /* 0x000ff0000b800000 */
[----:B------:R-:W0:Y:S01]  /*0470*/  LDC.64 R4, c[0x0][0x380] ;  /* 0x0000e000ff047b82 */ /* 0x000e220000000a00 */
[----:B------:R-:W-:-:S05]  /*0480*/  IADD3 R7, PT, PT, R3, UR4, RZ ;  /* 0x0000000403077c10 */ /* 0x000fca000fffe0ff */
[----:B0-----:R-:W-:-:S05]  /*0490*/  IMAD.WIDE R4, R7, 0x4, R4 ;  /* 0x0000000407047825 */ /* 0x001fca00078e0204 */
[----:B------:R-:W2:Y:S04]  /*04a0*/  LDG.E R7, desc[UR12][R4.64] ;  /* 0x0000000c04077981 */ /* 0x000ea8000c1e1900 */
[----:B------:R-:W3:Y:S04]  /*04b0*/  LDG.E R6, desc[UR12][R4.64+0x4] ;  /* 0x0000040c04067981 */ /* 0x000ee8000c1e1900 */
[----:B------:R-:W4:Y:S04]  /*04c0*/  LDG.E R9, desc[UR12][R4.64+0x8] ;  /* 0x0000080c04097981 */ /* 0x000f28000c1e1900 */
[----:B------:R-:W5:Y:S04]  /*04d0*/  LDG.E R11, desc[UR12][R4.64+0xc] ;  /* 0x00000c0c040b7981 */ /* 0x000f68000c1e1900 */
[----:B------:R-:W5:Y:S04]  /*04e0*/  LDG.E R13, desc[UR12][R4.64+0x10] ;  /* 0x0000100c040d7981 */ /* 0x000f68000c1e1900 */
[----:B------:R-:W5:Y:S04]  /*04f0*/  LDG.E R15, desc[UR12][R4.64+0x14] ;  /* 0x0000140c040f7981 */ /* 0x000f68000c1e1900 */
[----:B------:R-:W5:Y:S04]  /*0500*/  LDG.E R17, desc[UR12][R4.64+0x18] ;  /* 0x0000180c04117981 */ /* 0x000f68000c1e1900 */
[----:B------:R-:W5:Y:S01]  /*0510*/  LDG.E R19, desc[UR12][R4.64+0x1c] ;  /* 0x00001c0c04137981 */ /* 0x000f62000c1e1900 */
[----:B------:R-:W-:Y:S01]  /*0520*/  UIADD3 UR4, UPT, UPT, UR4, 0x8, URZ ;  /* 0x0000000804047890 */ /* 0x000fe2000fffe0ff */
[----:B--2---:R-:W-:-:S04]  /*0530*/  FADD R7, R0, R7 ;  /* 0x0000000700077221 */ /* 0x004fc80000000000 */
[----:B---3--:R-:W-:-:S04]  /*0540*/  FADD R6, R7, R6 ;  /* 0x0000000607067221 */ /* 0x008fc80000000000 */
[----:B----4-:R-:W-:-:S04]  /*0550*/  FADD R6, R6, R9 ;  /* 0x0000000906067221 */ /* 0x010fc80000000000 */
[----:B-----5:R-:W-:-:S04]  /*0560*/  FADD R6, R6, R11 ;  /* 0x0000000b06067221 */ /* 0x020fc80000000000 */
[----:B------:R-:W-:-:S04]  /*0570*/  FADD R6, R6, R13 ;  /* 0x0000000d06067221 */ /* 0x000fc80000000000 */
[----:B------:R-:W-:-:S04]  /*0580*/  FADD R6, R6, R15 ;  /* 0x0000000f06067221 */ /* 0x000fc80000000000 */
[----:B------:R-:W-:-:S04]  /*0590*/  FADD R6, R6, R17 ;  /* 0x0000001106067221 */ /* 0x000fc80000000000 */
[----:B------:R-:W-:-:S07]  /*05a0*/  FADD R0, R6, R19 ;  /* 0x0000001306007221 */ /* 0x000fce0000000000 */
.L_x_18:
        /* <DEDUP_REMOVED lines=11> */
[----:B------:R-:W5:Y:S01]  /*0660*/  LDG.E R11, desc[UR12][R4.64+0xc] ;  /* 0x00000c0c040b7981 */ /* 0x000f62000c1e1900 */
[----:B------:R-:W-:Y:S01]  /*0670*/  UIADD3 UR4, UPT, UPT, UR4, 0x4, URZ ;  /* 0x0000000404047890 */ /* 0x000fe2000fffe0ff */
[----:B--2---:R-:W-:-:S04]  /*0680*/  FADD R7, R0, R7 ;  /* 0x0000000700077221 */ /* 0x004fc80000000000 */
[----:B---3--:R-:W-:-:S04]  /*0690*/  FADD R6, R7, R6 ;  /* 0x0000000607067221 */ /* 0x008fc80000000000 */
[----:B----4-:R-:W-:-:S04]  /*06a0*/  FADD R6, R6, R9 ;  /* 0x0000000906067221 */ /* 0x010fc80000000000 */
[----:B-----5:R-:W-:-:S07]  /*06b0*/  FADD R0, R6, R11 ;  /* 0x0000000b06007221 */ /* 0x020fce0000000000 */
.L_x_19:
[----:B------:R-:W-:Y:S05]  /*06c0*/  BRA.U !UP1, `(.L_x_15) ;  /* 0x0000000109287547 */ /* 0x000fea000b800000 */
[----:B------:R-:W0:Y:S01]  /*06d0*/  LDC.64 R6, c[0x0][0x380] ;  /* 0x0000e000ff067b82 */ /* 0x000e220000000a00 */
[----:B------:R-:W-:Y:S01]  /*06e0*/  IADD3 R3, PT, PT, R3, UR4, RZ ;  /* 0x0000000403037c10 */ /* 0x000fe2000fffe0ff */
[----:B------:R-:W-:-:S12]  /*06f0*/  UIADD3 UR5, UPT, UPT, -UR5, URZ, URZ ;  /* 0x000000ff05057290 */ /* 0x000fd8000fffe1ff */
.L_x_20:
[----:B0-----:R-:W-:-:S06]  /*0700*/  IMAD.WIDE R4, R3, 0x4, R6 ;  /* 0x0000000403047825 */ /* 0x001fcc00078e0206 */
[----:B------:R-:W2:Y:S01]  /*0710*/  LDG.E R5, desc[UR12][R4.64] ;  /* 0x0000000c04057981 */ /* 0x000ea2000c1e1900 */
[----:B------:R-:W-:Y:S01]  /*0720*/  UIADD3 UR5, UPT, UPT, UR5, 0x1, URZ ;  /* 0x0000000105057890 */ /* 0x000fe2000fffe0ff */
[----:B------:R-:W-:-:S03]  /*0730*/  IADD3 R3, PT, PT, R3, 0x1, RZ ;  /* 0x0000000103037810 */ /* 0x000fc60007ffe0ff */
[----:B------:R-:W-:Y:S01]  /*0740*/  UISETP.NE.AND UP0, UPT, UR5, URZ, UPT ;  /* 0x000000ff0500728c */ /* 0x000fe2000bf05270 */
[----:B--2---:R-:W-:-:S08]  /*0750*/  FADD R0, R5, R0 ;  /* 0x0000000005007221 */ /* 0x004fd00000000000 */
[----:B------:R-:W-:Y:S05]  /*0760*/  BRA.U UP0, `(.L_x_20) ;  /* 0xfffffffd00e47547 */ /* 0x000fea000b83ffff */
.L_x_15:
[----:B------:R-:W0:Y:S02]  /*0770*/  LDC.64 R4, c[0x0][0x388] ;  /* 0x0000e200ff047b82 */ /* 0x000e240000000a00 */
[----:B0-----:R-:W-:-:S05]  /*0780*/  IMAD.WIDE R2, R2, 0x4, R4 ;  /* 0x0000000402027825 */ /* 0x001fca00078e0204 */
[----:B------:R-:W-:Y:S01]  /*0790*/  STG.E desc[UR12][R2.64], R0 ;  /* 0x0000000002007986 */ /* 0x000fe2000c10190c */
[----:B------:R-:W-:Y:S05]  /*07a0*/  EXIT ;  /* 0x000000000000794d */ /* 0x000fea0003800000 */
.L_x_21:
        /* <DEDUP_REMOVED lines=13> */
.L_x_115:


//--------------------- .text._Z25compute_batch_grad_outputPfS_S_ii --------------------------
	.section	.text._Z25compute_batch_grad_outputPfS_S_ii,"ax",@progbits
	.align	128
        .global         _Z25compute_batch_grad_outputPfS_S_ii
        .type           _Z25compute_batch_grad_outputPfS_S_ii,@function
        .size           _Z25compute_batch_grad_outputPfS_S_ii,(.L_x_116 - _Z25compute_batch_grad_outputPfS_S_ii)
        .other          _Z25compute_batch_grad_outputPfS_S_ii,@"STO_CUDA_ENTRY STV_DEFAULT"
_Z25compute_batch_grad_outputPfS_S_ii:
.text._Z25compute_batch_grad_outputPfS_S_ii:
        /* <DEDUP_REMOVED lines=11> */
[----:B------:R-:W2:Y:S08]  /*00b0*/  LDC.64 R4, c[0x0][0x388] ;  /* 0x0000e200ff047b82 */ /* 0x000eb00000000a00 */
[----:B------:R-:W3:Y:S01]  /*00c0*/  LDC.64 R6, c[0x0][0x390] ;  /* 0x0000e400ff067b82 */ /* 0x000ee20000000a00 */
[----:B0-----:R-:W-:-:S06]  /*00d0*/  IMAD.WIDE R2, R9, 0x4, R2 ;  /* 0x0000000409027825 */ /* 0x001fcc00078e0202 */
[----:B-1----:R-:W4:Y:S01]  /*00e0*/  LDG.E R2, desc[UR4][R2.64] ;  /* 0x0000000402027981 */ /* 0x002f22000c1e1900 */
[----:B--2---:R-:W-:-:S06]  /*00f0*/  IMAD.WIDE R4, R9, 0x4, R4 ;  /* 0x0000000409047825 */ /* 0x004fcc00078e0204 */
[----:B------:R-:W4:Y:S01]  /*0100*/  LDG.E R5, desc[UR4][R4.64] ;  /* 0x0000000404057981 */ /* 0x000f22000c1e1900 */
[----:B---3--:R-:W-:-:S04]  /*0110*/  IMAD.WIDE R6, R9, 0x4, R6 ;  /* 0x0000000409067825 */ /* 0x008fc800078e0206 */
[----:B----4-:R-:W-:-:S05]  /*0120*/  FADD R9, R2, -R5 ;  /* 0x8000000502097221 */ /* 0x010fca0000000000 */
[----:B------:R-:W-:Y:S01]  /*0130*/  STG.E desc[UR4][R6.64], R9 ;  /* 0x0000000906007986 */ /* 0x000fe2000c101904 */
[----:B------:R-:W-:Y:S05]  /*0140*/  EXIT ;  /* 0x000000000000794d */ /* 0x000fea0003800000 */
.L_x_22:
        /* <DEDUP_REMOVED lines=11> */
.L_x_116:


//--------------------- .text._Z20batch_softmax_kernelPfii --------------------------
	.section	.text._Z20batch_softmax_kernelPfii,"ax",@progbits
	.align	128
        .global         _Z20batch_softmax_kernelPfii
        .type           _Z20batch_softmax_kernelPfii,@function
        .size           _Z20batch_softmax_kernelPfii,(.L_x_112 - _Z20batch_softmax_kernelPfii)
        .other          _Z20batch_softmax_kernelPfii,@"STO_CUDA_ENTRY STV_DEFAULT"
_Z20batch_softmax_kernelPfii:
.text._Z20batch_softmax_kernelPfii:
[----:B------:R-:W-:Y:S01]  /*0000*/  LDC R1, c[0x0][0x37c] ;  /* 0x0000df00ff017b82 */ /* 0x000fe20000000800 */
[----:B------:R-:W0:Y:S07]  /*0010*/  S2R R3, SR_TID.X ;  /* 0x0000000000037919 */ /* 0x000e2e0000002100 */
[----:B------:R-:W0:Y:S01]  /*0020*/  S2UR UR4, SR_CTAID.X ;  /* 0x00000000000479c3 */ /* 0x000e220000002500 */
[----:B------:R-:W1:Y:S07]  /*0030*/  LDCU UR5, c[0x0][0x38c] ;  /* 0x00007180ff0577ac */ /* 0x000e6e0008000800 */
[----:B------:R-:W0:Y:S01]  /*0040*/  LDC R8, c[0x0][0x360] ;  /* 0x0000d800ff087b82 */ /* 0x000e220000000800 */
[----:B-1----:R-:W-:Y:S01]  /*0050*/  MOV R9, UR5 ;  /* 0x0000000500097c02 */ /* 0x002fe20008000f00 */
[----:B0-----:R-:W-:-:S05]  /*0060*/  IMAD R8, R8, UR4, R3 ;  /* 0x0000000408087c24 */ /* 0x001fca000f8e0203 */
[----:B------:R-:W-:-:S13]  /*0070*/  ISETP.GE.AND P0, PT, R8, R9, PT ;  /* 0x000000090800720c */ /* 0x000fda0003f06270 */
[----:B------:R-:W-:Y:S05]  /*0080*/  @P0 EXIT ;  /* 0x000000000000094d */ /* 0x000fea0003800000 */
[----:B------:R-:W0:Y:S01]  /*0090*/  LDCU UR5, c[0x0][0x388] ;  /* 0x00007100ff0577ac */ /* 0x000e220008000800 */
[----:B------:R-:W-:Y:S01]  /*00a0*/  MOV R0, 0xff800000 ;  /* 0xff80000000007802 */ /* 0x000fe20000000f00 */
[----:B------:R-:W1:Y:S01]  /*00b0*/  LDCU.64 UR8, c[0x0][0x358] ;  /* 0x00006b00ff0877ac */ /* 0x000e620008000a00 */
[----:B0-----:R-:W-:-:S09]  /*00c0*/  UISETP.GE.AND UP0, UPT, UR5, 0x1, UPT ;  /* 0x000000010500788c */ /* 0x001fd2000bf06270 */
[----:B-1----:R-:W-:Y:S05]  /*00d0*/  BRA.U !UP0, `(.L_x_23) ;  /* 0x0000000908747547 */ /* 0x002fea000b800000 */
[----:B------:R-:W-:Y:S01]  /*00e0*/  UISETP.GE.U32.AND UP1, UPT, UR5, 0x10, UPT ;  /* 0x000000100500788c */ /* 0x000fe2000bf26070 */
[----:B------:R-:W-:Y:S01]  /*00f0*/  MOV R0, 0xff800000 ;  /* 0xff80000000007802 */ /* 0x000fe20000000f00 */
[----:B------:R-:W-:Y:S01]  /*0100*/  ULOP3.LUT UR6, UR5, 0xf, URZ, 0xc0, !UPT ;  /* 0x0000000f05067892 */ /* 0x000fe2000f8ec0ff */
[----:B------:R-:W-:-:S03]  /*0110*/  UMOV UR4, URZ ;  /* 0x000000ff00047c82 */ /* 0x000fc60008000000 */
[----:B------:R-:W-:-:S03]  /*0120*/  UISETP.NE.AND UP0, UPT, UR6, URZ, UPT ;  /* 0x000000ff0600728c */ /* 0x000fc6000bf05270 */
[----:B------:R-:W-:Y:S08]  /*0130*/  BRA.U !UP1, `(.L_x_24) ;  /* 0x0000000509287547 */ /* 0x000ff0000b800000 */
[----:B------:R-:W-:Y:S01]  /*0140*/  ULOP3.LUT UR4, UR5, 0x7ffffff0, URZ, 0xc0, !UPT ;  /* 0x7ffffff005047892 */ /* 0x000fe2000f8ec0ff */
[----:B------:R-:W-:Y:S02]  /*0150*/  MOV R0, 0xff800000 ;  /* 0xff80000000007802 */ /* 0x000fe40000000f00 */
[----:B------:R-:W-:Y:S01]  /*0160*/  MOV R16, R8 ;  /* 0x0000000800107202 */ /* 0x000fe20000000f00 */
[----:B------:R-:W-:-:S12]  /*0170*/  UIADD3 UR5, UPT, UPT, -UR4, URZ, URZ ;  /* 0x000000ff04057290 */ /* 0x000fd8000fffe1ff */
.L_x_25:
[----:B------:R-:W0:Y:S08]  /*0180*/  LDC.64 R2, c[0x0][0x380] ;  /* 0x0000e000ff027b82 */ /* 0x000e300000000a00 */
[----:B------:R-:W1:Y:S01]  /*0190*/  LDC R9, c[0x0][0x38c] ;  /* 0x0000e300ff097b82 */ /* 0x000e620000000800 */
[----:B0-----:R-:W-:-:S05]  /*01a0*/  IMAD.WIDE R2, R16, 0x4, R2 ;  /* 0x0000000410027825 */ /* 0x001fca00078e0202 */
[----:B------:R-:W2:Y:S01]  /*01b0*/  LDG.E R17, desc[UR8][R2.64] ;  /* 0x0000000802117981 */ /* 0x000ea2000c1e1900 */
[----:B-1----:R-:W-:-:S05]  /*01c0*/  IMAD.WIDE R4, R9, 0x4, R2 ;  /* 0x0000000409047825 */ /* 0x002fca00078e0202 */
[----:B------:R-:W3:Y:S01]  /*01d0*/  LDG.E R18, desc[UR8][R4.64] ;  /* 0x0000000804127981 */ /* 0x000ee2000c1e1900 */
[----:B------:R-:W-:-:S05]  /*01e0*/  IMAD.WIDE R6, R9, 0x4, R4 ;  /* 0x0000000409067825 */ /* 0x000fca00078e0204 */
[----:B------:R-:W4:Y:S01]  /*01f0*/  LDG.E R19, desc[UR8][R6.64] ;  /* 0x0000000806137981 */ /* 0x000f22000c1e1900 */
[----:B------:R-:W-:-:S05]  /*0200*/  IMAD.WIDE R10, R9, 0x4, R6 ;  /* 0x00000004090a7825 */ /* 0x000fca00078e0206 */
[----:B------:R-:W5:Y:S01]  /*0210*/  LDG.E R26, desc[UR8][R10.64] ;  /* 0x000000080a1a7981 */ /* 0x000f62000c1e1900 */
[----:B------:R-:W-:-:S05]  /*0220*/  IMAD.WIDE R12, R9, 0x4, R10 ;  /* 0x00000004090c7825 */ /* 0x000fca00078e020a */
[----:B------:R-:W5:Y:S01]  /*0230*/  LDG.E R25, desc[UR8][R12.64] ;  /* 0x000000080c197981 */ /* 0x000f62000c1e1900 */
[----:B------:R-:W-:-:S05]  /*0240*/  IMAD.WIDE R14, R9, 0x4, R12 ;  /* 0x00000004090e7825 */ /* 0x000fca00078e020c */
[----:B------:R0:W5:Y:S02]  /*0250*/  LDG.E R24, desc[UR8][R14.64] ;  /* 0x000000080e187981 */ /* 0x000164000c1e1900 */
[----:B0-----:R-:W-:-:S05]  /*0260*/  IMAD.WIDE R14, R9, 0x4, R14 ;  /* 0x00000004090e7825 */ /* 0x001fca00078e020e */
[----:B------:R-:W5:Y:S01]  /*0270*/  LDG.E R23, desc[UR8][R14.64] ;  /* 0x000000080e177981 */ /* 0x000f62000c1e1900 */
[----:B------:R-:W-:-:S05]  /*0280*/  IMAD.WIDE R2, R9, 0x4, R14 ;  /* 0x0000000409027825 */ /* 0x000fca00078e020e */
[----:B------:R0:W5:Y:S01]  /*0290*/  LDG.E R22, desc[UR8][R2.64] ;  /* 0x0000000802167981 */ /* 0x000162000c1e1900 */
[----:B------:R-:W-:-:S05]  /*02a0*/  IMAD.WIDE R6, R9, 0x4, R2 ;  /* 0x0000000409067825 */ /* 0x000fca00078e0202 */
[----:B------:R1:W5:Y:S01]  /*02b0*/  LDG.E R21, desc[UR8][R6.64] ;  /* 0x0000000806157981 */ /* 0x000362000c1e1900 */
[----:B0-----:R-:W-:-:S05]  /*02c0*/  IMAD.WIDE R2, R9, 0x4, R6 ;  /* 0x0000000409027825 */ /* 0x001fca00078e0206 */
[----:B------:R0:W5:Y:S01]  /*02d0*/  LDG.E R20, desc[UR8][R2.64] ;  /* 0x0000000802147981 */ /* 0x000162000c1e1900 */
[----:B------:R-:W-:-:S05]  /*02e0*/  IMAD.WIDE R4, R9, 0x4, R2 ;  /* 0x0000000409047825 */ /* 0x000fca00078e0202 */
[----:B------:R-:W5:Y:S01]  /*02f0*/  LDG.E R27, desc[UR8][R4.64] ;  /* 0x00000008041b7981 */ /* 0x000f62000c1e1900 */
[----:B-1----:R-:W-:-:S05]  /*0300*/  IMAD.WIDE R6, R9, 0x4, R4 ;  /* 0x0000000409067825 */ /* 0x002fca00078e0204 */
[----:B------:R-:W5:Y:S01]  /*0310*/  LDG.E R28, desc[UR8][R6.64] ;  /* 0x00000008061c7981 */ /* 0x000f62000c1e1900 */
[----:B------:R-:W-:-:S05]  /*0320*/  IMAD.WIDE R10, R9, 0x4, R6 ;  /* 0x00000004090a7825 */ /* 0x000fca00078e0206 */
[----:B------:R-:W5:Y:S01]  /*0330*/  LDG.E R29, desc[UR8][R10.64] ;  /* 0x000000080a1d7981 */ /* 0x000f62000c1e1900 */
[----:B------:R-:W-:-:S05]  /*0340*/  IMAD.WIDE R12, R9, 0x4, R10 ;  /* 0x00000004090c7825 */ /* 0x000fca00078e020a */
[----:B------:R-:W5:Y:S01]  /*0350*/  LDG.E R4, desc[UR8][R12.64] ;  /* 0x000000080c047981 */ /* 0x000f62000c1e1900 */
[----:B------:R-:W-:-:S05]  /*0360*/  IMAD.WIDE R14, R9, 0x4, R12 ;  /* 0x00000004090e7825 */ /* 0x000fca00078e020c */
[----:B------:R-:W5:Y:S01]  /*0370*/  LDG.E R5, desc[UR8][R14.64] ;  /* 0x000000080e057981 */ /* 0x000f62000c1e1900 */
[----:B0-----:R-:W-:-:S06]  /*0380*/  IMAD.WIDE R2, R9, 0x4, R14 ;  /* 0x0000000409027825 */ /* 0x001fcc00078e020e */
[----:B------:R-:W5:Y:S01]  /*0390*/  LDG.E R2, desc[UR8][R2.64] ;  /* 0x0000000802027981 */ /* 0x000f62000c1e1900 */
[----:B------:R-:W-:Y:S01]  /*03a0*/  UIADD3 UR5, UPT, UPT, UR5, 0x10, URZ ;  /* 0x0000001005057890 */ /* 0x000fe2000fffe0ff */
[----:B------:R-:W-:-:S03]  /*03b0*/  LEA R16, R9, R16, 0x4 ;  /* 0x0000001009107211 */ /* 0x000fc600078e20ff */
[----:B------:R-:W-:Y:S01]  /*03c0*/  UISETP.NE.AND UP1, UPT, UR5, URZ, UPT ;  /* 0x000000ff0500728c */ /* 0x000fe2000bf25270 */
[----:B--2---:R-:W-:-:S04]  /*03d0*/  FSETP.GT.AND P0, PT, R17, R0, PT ;  /* 0x000000001100720b */ /* 0x004fc80003f04000 */
[----:B------:R-:W-:-:S04]  /*03e0*/  FSEL R17, R17, R0, P0 ;  /* 0x0000000011117208 */ /* 0x000fc80000000000 */
[----:B---3--:R-:W-:-:S04]  /*03f0*/  FSETP.GT.AND P0, PT, R18, R17, PT ;  /* 0x000000111200720b */ /* 0x008fc80003f04000 */
[----:B------:R-:W-:-:S04]  /*0400*/  FSEL R18, R18, R17, P0 ;  /* 0x0000001112127208 */ /* 0x000fc80000000000 */
[----:B----4-:R-:W-:-:S04]  /*0410*/  FSETP.GT.AND P0, PT, R19, R18, PT ;  /* 0x000000121300720b */ /* 0x010fc80003f04000 */
[----:B------:R-:W-:-:S04]  /*0420*/  FSEL R19, R19, R18, P0 ;  /* 0x0000001213137208 */ /* 0x000fc80000000000 */
[----:B-----5:R-:W-:-:S04]  /*0430*/  FSETP.GT.AND P0, PT, R26, R19, PT ;  /* 0x000000131a00720b */ /* 0x020fc80003f04000 */
[----:B------:R-:W-:-:S04]  /*0440*/  FSEL R26, R26, R19, P0 ;  /* 0x000000131a1a7208 */ /* 0x000fc80000000000 */
[----:B------:R-:W-:-:S04]  /*0450*/  FSETP.GT.AND P0, PT, R25, R26, PT ;  /* 0x0000001a1900720b */ /* 0x000fc80003f04000 */
        /* <DEDUP_REMOVED lines=22> */
[----:B------:R-:W-:Y:S01]  /*05c0*/  FSEL R0, R2, R5, P0 ;  /* 0x0000000502007208 */ /* 0x000fe20000000000 */
[----:B------:R-:W-:Y:S08]  /*05d0*/  BRA.U UP1, `(.L_x_25) ;  /* 0xfffffff901e87547 */ /* 0x000ff0000b83ffff */
.L_x_24:
[----:B------:R-:W-:Y:S05]  /*05e0*/  BRA.U !UP0, `(.L_x_23) ;  /* 0x0000000508307547 */ /* 0x000fea000b800000 */
[----:B------:R-:W0:Y:S01]  /*05f0*/  LDCU UR5, c[0x0][0x388] ;  /* 0x00007100ff0577ac */ /* 0x000e220008000800 */
[----:B------:R-:W-:Y:S02]  /*0600*/  UISETP.GE.U32.AND UP0, UPT, UR6, 0x8, UPT ;  /* 0x000000080600788c */ /* 0x000fe4000bf06070 */
[----:B0-----:R-:W-:-:S04]  /*0610*/  ULOP3.LUT UR7, UR5, 0x7, URZ, 0xc0, !UPT ;  /* 0x0000000705077892 */ /* 0x001fc8000f8ec0ff */
[----:B------:R-:W-:-:S03]  /*0620*/  UISETP.NE.AND UP1, UPT, UR7, URZ, UPT ;  /* 0x000000ff0700728c */ /* 0x000fc6000bf25270 */
[----:B------:R-:W-:Y:S08]  /*0630*/  BRA.U !UP0, `(.L_x_26) ;  /* 0x00000001088c7547 */ /* 0x000ff0000b800000 */
[----:B------:R-:W0:Y:S01]  /*0640*/  LDC.64 R2, c[0x0][0x380] ;  /* 0x0000e000ff027b82 */ /* 0x000e220000000a00 */
[----:B------:R-:W-:-:S04]  /*0650*/  IMAD R5, R9, UR4, R8 ;  /* 0x0000000409057c24 */ /* 0x000fc8000f8e0208 */
[----:B0-----:R-:W-:-:S05]  /*0660*/  IMAD.WIDE R2, R5, 0x4, R2 ;  /* 0x0000000405027825 */ /* 0x001fca00078e0202 */
[----:B------:R0:W2:Y:S01]  /*0670*/  LDG.E R17, desc[UR8][R2.64] ;  /* 0x0000000802117981 */ /* 0x0000a2000c1e1900 */
[----:B------:R-:W-:-:S05]  /*0680*/  IMAD.WIDE R4, R9, 0x4, R2 ;  /* 0x0000000409047825 */ /* 0x000fca00078e0202 */
[----:B------:R1:W3:Y:S01]  /*0690*/  LDG.E R19, desc[UR8][R4.64] ;  /* 0x0000000804137981 */ /* 0x0002e2000c1e1900 */
[----:B------:R-:W-:-:S05]  /*06a0*/  IMAD.WIDE R6, R9, 0x4, R4 ;  /* 0x0000000409067825 */ /* 0x000fca00078e0204 */
[----:B------:R-:W4:Y:S01]  /*06b0*/  LDG.E R21, desc[UR8][R6.64] ;  /* 0x0000000806157981 */ /* 0x000f22000c1e1900 */
[----:B------:R-:W-:-:S05]  /*06c0*/  IMAD.WIDE R10, R9, 0x4, R6 ;  /* 0x00000004090a7825 */ /* 0x000fca00078e0206 */
[----:B------:R-:W5:Y:S01]  /*06d0*/  LDG.E R23, desc[UR8][R10.64] ;  /* 0x000000080a177981 */ /* 0x000f62000c1e1900 */
[----:B------:R-:W-:-:S05]  /*06e0*/  IMAD.WIDE R12, R9, 0x4, R10 ;  /* 0x00000004090c7825 */ /* 0x000fca00078e020a */
[----:B------:R-:W5:Y:S01]  /*06f0*/  LDG.E R25, desc[UR8][R12.64] ;  /* 0x000000080c197981 */ /* 0x000f62000c1e1900 */
[----:B------:R-:W-:-:S05]  /*0700*/  IMAD.WIDE R14, R9, 0x4, R12 ;  /* 0x00000004090e7825 */ /* 0x000fca00078e020c */
[----:B------:R-:W5:Y:S01]  /*0710*/  LDG.E R27, desc[UR8][R14.64] ;  /* 0x000000080e1b7981 */ /* 0x000f62000c1e1900 */
[----:B0-----:R-:W-:-:S05]  /*0720*/  IMAD.WIDE R2, R9, 0x4, R14 ;  /* 0x0000000409027825 */ /* 0x001fca00078e020e */
[----:B------:R-:W5:Y:S01]  /*0730*/  LDG.E R29, desc[UR8][R2.64] ;  /* 0x00000008021d7981 */ /* 0x000f62000c1e1900 */
[----:B-1----:R-:W-:-:S06]  /*0740*/  IMAD.WIDE R4, R9, 0x4, R2 ;  /* 0x0000000409047825 */ /* 0x002fcc00078e0202 */
[----:B------:R-:W5:Y:S01]  /*0750*/  LDG.E R5, desc[UR8][R4.64] ;  /* 0x0000000804057981 */ /* 0x000f62000c1e1900 */
[----:B------:R-:W-:Y:S01]  /*0760*/  UIADD3 UR4, UPT, UPT, UR4, 0x8, URZ ;  /* 0x0000000804047890 */ /* 0x000fe2000fffe0ff */
        /* <DEDUP_REMOVED lines=15> */
[----:B------:R-:W-:-:S09]  /*0860*/  FSEL R0, R5, R0, P0 ;  /* 0x0000000005007208 */ /* 0x000fd20000000000 */
.L_x_26:
[----:B------:R-:W-:Y:S05]  /*0870*/  BRA.U !UP1, `(.L_x_23) ;  /* 0x00000001098c7547 */ /* 0x000fea000b800000 */
[----:B------:R-:W-:Y:S02]  /*0880*/  UISETP.GE.U32.AND UP0, UPT, UR7, 0x4, UPT ;  /* 0x000000040700788c */ /* 0x000fe4000bf06070 */
[----:B------:R-:W-:-:S04]  /*0890*/  ULOP3.LUT UR5, UR5, 0x3, URZ, 0xc0, !UPT ;  /* 0x0000000305057892 */ /* 0x000fc8000f8ec0ff */
[----:B------:R-:W-:-:S03]  /*08a0*/  UISETP.NE.AND UP1, UPT, UR5, URZ, UPT ;  /* 0x000000ff0500728c */ /* 0x000fc6000bf25270 */
[----:B------:R-:W-:Y:S08]  /*08b0*/  BRA.U !UP0, `(.L_x_27) ;  /* 0x00000001084c7547 */ /* 0x000ff0000b800000 */
[----:B------:R-:W0:Y:S01]  /*08c0*/  LDC.64 R2, c[0x0][0x380] ;  /* 0x0000e000ff027b82 */ /* 0x000e220000000a00 */
[----:B------:R-:W-:-:S04]  /*08d0*/  IMAD R5, R9, UR4, R8 ;  /* 0x0000000409057c24 */ /* 0x000fc8000f8e0208 */
[----:B0-----:R-:W-:-:S05]  /*08e0*/  IMAD.WIDE R2, R5, 0x4, R2 ;  /* 0x0000000405027825 */ /* 0x001fca00078e0202 */
[----:B------:R-:W2:Y:S01]  /*08f0*/  LDG.E R13, desc[UR8][R2.64] ;  /* 0x00000008020d7981 */ /* 0x000ea2000c1e1900 */
[----:B------:R-:W-:-:S05]  /*0900*/  IMAD.WIDE R4, R9, 0x4, R2 ;  /* 0x0000000409047825 */ /* 0x000fca00078e0202 */
[----:B------:R-:W3:Y:S01]  /*0910*/  LDG.E R15, desc[UR8][R4.64] ;  /* 0x00000008040f7981 */ /* 0x000ee2000c1e1900 */
[----:B------:R-:W-:-:S05]  /*0920*/  IMAD.WIDE R6, R9, 0x4, R4 ;  /* 0x0000000409067825 */ /* 0x000fca00078e0204 */
[----:B------:R-:W4:Y:S01]  /*0930*/  LDG.E R17, desc[UR8][R6.64] ;  /* 0x0000000806117981 */ /* 0x000f22000c1e1900 */
[----:B------:R-:W-:-:S06]  /*0940*/  IMAD.WIDE R10, R9, 0x4, R6 ;  /* 0x00000004090a7825 */ /* 0x000fcc00078e0206 */
        /* <DEDUP_REMOVED lines=9> */
[----:B------:R-:W-:-:S09]  /*09e0*/  FSEL R0, R11, R0, P0 ;  /* 0x000000000b007208 */ /* 0x000fd20000000000 */
.L_x_27:
[----:B------:R-:W-:Y:S05]  /*09f0*/  BRA.U !UP1, `(.L_x_23) ;  /* 0x00000001092c7547 */ /* 0x000fea000b800000 */
[----:B------:R-:W0:Y:S01]  /*0a00*/  LDC.64 R4, c[0x0][0x380] ;  /* 0x0000e000ff047b82 */ /* 0x000e220000000a00 */
[----:B------:R-:W-:Y:S01]  /*0a10*/  IMAD R6, R9, UR4, R8 ;  /* 0x0000000409067c24 */ /* 0x000fe2000f8e0208 */
[----:B------:R-:W-:-:S12]  /*0a20*/  UIADD3 UR5, UPT, UPT, -UR5, URZ, URZ ;  /* 0x000000ff05057290 */ /* 0x000fd8000fffe1ff */
.L_x_28:
[----:B0-----:R-:W-:-:S06]  /*0a30*/  IMAD.WIDE R2, R6, 0x4, R4 ;  /* 0x0000000406027825 */ /* 0x001fcc00078e0204 */
[----:B------:R-:W2:Y:S01]  /*0a40*/  LDG.E R3, desc[UR8][R2.64] ;  /* 0x0000000802037981 */ /* 0x000ea2000c1e1900 */
[----:B------:R-:W-:Y:S01]  /*0a50*/  UIADD3 UR5, UPT, UPT, UR5, 0x1, URZ ;  /* 0x0000000105057890 */ /* 0x000fe2000fffe0ff */
[----:B------:R-:W-:-:S03]  /*0a60*/  IADD3 R6, PT, PT, R6, R9, RZ ;  /* 0x0000000906067210 */ /* 0x000fc60007ffe0ff */
[----:B------:R-:W-:Y:S01]  /*0a70*/  UISETP.NE.AND UP0, UPT, UR5, URZ, UPT ;  /* 0x000000ff0500728c */ /* 0x000fe2000bf05270 */
[----:B--2---:R-:W-:-:S04]  /*0a80*/  FSETP.GT.AND P0, PT, R3, R0, PT ;  /* 0x000000000300720b */ /* 0x004fc80003f04000 */
[----:B------:R-:W-:-:S04]  /*0a90*/  FSEL R0, R3, R0, P0 ;  /* 0x0000000003007208 */ /* 0x000fc80000000000 */
[----:B------:R-:W-:Y:S05]  /*0aa0*/  BRA.U UP0, `(.L_x_28) ;  /* 0xfffffffd00e07547 */ /* 0x000fea000b83ffff */
.L_x_23:
[----:B------:R-:W0:Y:S01]  /*0ab0*/  LDCU UR5, c[0x0][0x388] ;  /* 0x00007100ff0577ac */ /* 0x000e220008000800 */
[----:B------:R-:W-:Y:S01]  /*0ac0*/  HFMA2 R7, -RZ, RZ, 0, 0 ;  /* 0x00000000ff077431 */ /* 0x000fe200000001ff */
[----:B0-----:R-:W-:-:S09]  /*0ad0*/  UISETP.GE.AND UP0, UPT, UR5, 0x1, UPT ;  /* 0x000000010500788c */ /* 0x001fd2000bf06270 */
[----:B------:R-:W-:Y:S05]  /*0ae0*/  BRA.U !UP0, `(.L_x_29) ;  /* 0x0000000d08bc7547 */ /* 0x000fea000b800000 */
[----:B------:R-:W-:Y:S01]  /*0af0*/  UISETP.GE.U32.AND UP1, UPT, UR5, 0x8, UPT ;  /* 0x000000080500788c */ /* 0x000fe2000bf26070 */
[----:B------:R-:W-:Y:S01]  /*0b00*/  MOV R7, RZ ;  /* 0x000000ff00077202 */ /* 0x000fe20000000f00 */
[----:B------:R-:W-:Y:S01]  /*0b10*/  ULOP3.LUT UR6, UR5, 0x7, URZ, 0xc0, !UPT ;  /* 0x0000000705067892 */ /* 0x000fe2000f8ec0ff */
[----:B------:R-:W-:-:S03]  /*0b20*/  UMOV UR4, URZ ;  /* 0x000000ff00047c82 */ /* 0x000fc60008000000 */
[----:B------:R-:W-:-:S03]  /*0b30*/  UISETP.NE.AND UP0, UPT, UR6, URZ, UPT ;  /* 0x000000ff0600728c */ /* 0x000fc6000bf05270 */
[----:B------:R-:W-:Y:S08]  /*0b40*/  BRA.U !UP1, `(.L_x_30) ;  /* 0x0000000509d07547 */ /* 0x000ff0000b800000 */
[----:B------:R-:W0:Y:S01]  /*0b50*/  LDC R9, c[0x0][0x38c] ;  /* 0x0000e300ff097b82 */ /* 0x000e220000000800 */
[----:B------:R-:W-:Y:S01]  /*0b60*/  ULOP3.LUT UR4, UR5, 0x7ffffff8, URZ, 0xc0, !UPT ;  /* 0x7ffffff805047892 */ /* 0x000fe2000f8ec0ff */
[----:B------:R-:W-:Y:S02]  /*0b70*/  MOV R7, RZ ;  /* 0x000000ff00077202 */ /* 0x000fe40000000f00 */
[----:B------:R-:W-:Y:S01]  /*0b80*/  MOV R6, R8 ;  /* 0x0000000800067202 */ /* 0x000fe20000000f00 */
[----:B------:R-:W-:-:S03]  /*0b90*/  UIADD3 UR5, UPT, UPT, -UR4, URZ, URZ ;  /* 0x000000ff04057290 */ /* 0x000fc6000fffe1ff */
[----:B------:R-:W1:Y:S09]  /*0ba0*/  LDC.64 R2, c[0x0][0x380] ;  /* 0x0000e000ff027b82 */ /* 0x000e720000000a00 */
.L_x_31:
[----:B-12---:R-:W-:-:S05]  /*0bb0*/  IMAD.WIDE R4, R6, 0x4, R2 ;  /* 0x0000000406047825 */ /* 0x006fca00078e0202 */
[----:B------:R-:W2:Y:S01]  /*0bc0*/  LDG.E R11, desc[UR8][R4.64] ;  /* 0x00000008040b7981 */ /* 0x000ea2000c1e1900 */
[----:B------:R-:W-:Y:S01]  /*0bd0*/  HFMA2 R13, -RZ, RZ, 0.96630859375, -0.0022525787353515625 ;  /* 0x3bbb989dff0d7431 */ /* 0x000fe200000001ff */
[----:B------:R-:W-:Y:S01]  /*0be0*/  MOV R12, 0x437c0000 ;  /* 0x437c0000000c7802 */ /* 0x000fe20000000f00 */
[----:B0-----:R-:W-:-:S04]  /*0bf0*/  IMAD.WIDE R18, R9, 0x4, R4 ;  /* 0x0000000409127825 */ /* 0x001fc800078e0204 */
[----:B--2---:R-:W-:-:S04]  /*0c00*/  FADD R10, R11, -R0 ;  /* 0x800000000b0a7221 */ /* 0x004fc80000000000 */
[----:B------:R-:W-:-:S04]  /*0c10*/  FFMA.SAT R11, R10, R13, 0.5 ;  /* 0x3f0000000a0b7423 */ /* 0x000fc8000000200d */
[----:B------:R-:W-:-:S04]  /*0c20*/  FFMA.RM R11, R11, R12, 12582913 ;  /* 0x4b4000010b0b7423 */ /* 0x000fc8000000400c */
[C---:B------:R-:W-:Y:S01]  /*0c30*/  FADD R15, R11.reuse, -12583039 ;  /* 0xcb40007f0b0f7421 */ /* 0x040fe20000000000 */
[----:B------:R-:W-:-:S03]  /*0c40*/  SHF.L.U32 R14, R11, 0x17, RZ ;  /* 0x000000170b0e7819 */ /* 0x000fc600000006ff */
[----:B------:R-:W-:-:S04]  /*0c50*/  FFMA R15, R10, 1.4426950216293334961, -R15 ;  /* 0x3fb8aa3b0a0f7823 */ /* 0x000fc8000000080f */
[----:B------:R-:W-:-:S06]  /*0c60*/  FFMA R15, R10, 1.925963033500011079e-08, R15 ;  /* 0x32a570600a0f7823 */ /* 0x000fcc000000000f */
[----:B------:R-:W0:Y:S02]  /*0c70*/  MUFU.EX2 R15, R15 ;  /* 0x0000000f000f7308 */ /* 0x000e240000000800 */
[----:B0-----:R-:W-:-:S05]  /*0c80*/  FMUL R14, R14, R15 ;  /* 0x0000000f0e0e7220 */ /* 0x001fca0000400000 */
[----:B------:R0:W-:Y:S04]  /*0c90*/  STG.E desc[UR8][R4.64], R14 ;  /* 0x0000000e04007986 */ /* 0x0001e8000c101908 */
[----:B------:R-:W2:Y:S02]  /*0ca0*/  LDG.E R11, desc[UR8][R18.64] ;  /* 0x00000008120b7981 */ /* 0x000ea4000c1e1900 */
[----:B--2---:R-:W-:-:S04]  /*0cb0*/  FADD R10, R11, -R0 ;  /* 0x800000000b0a7221 */ /* 0x004fc80000000000 */
[----:B------:R-:W-:-:S04]  /*0cc0*/  FFMA.SAT R11, R10, R13, 0.5 ;  /* 0x3f0000000a0b7423 */ /* 0x000fc8000000200d */
[----:B------:R-:W-:-:S04]  /*0cd0*/  FFMA.RM R11, R11, R12, 12582913 ;  /* 0x4b4000010b0b7423 */ /* 0x000fc8000000400c */
[C---:B------:R-:W-:Y:S01]  /*0ce0*/  FADD R17, R11.reuse, -12583039 ;  /* 0xcb40007f0b117421 */ /* 0x040fe20000000000 */
[----:B------:R-:W-:-:S03]  /*0cf0*/  SHF.L.U32 R15, R11, 0x17, RZ ;  /* 0x000000170b0f7819 */ /* 0x000fc600000006ff */
[----:B------:R-:W-:-:S04]  /*0d00*/  FFMA R17, R10, 1.4426950216293334961, -R17 ;  /* 0x3fb8aa3b0a117823 */ /* 0x000fc80000000811 */
[----:B------:R-:W-:-:S04]  /*0d10*/  FFMA R17, R10, 1.925963033500011079e-08, R17 ;  /* 0x32a570600a117823 */ /* 0x000fc80000000011 */
[----:B------:R-:W1:Y:S02]  /*0d20*/  MUFU.EX2 R10, R17 ;  /* 0x00000011000a7308 */ /* 0x000e640000000800 */
[----:B-1----:R-:W-:Y:S01]  /*0d30*/  FMUL R15, R15, R10 ;  /* 0x0000000a0f0f7220 */ /* 0x002fe20000400000 */
[----:B------:R-:W-:-:S04]  /*0d40*/  IMAD.WIDE R10, R9, 0x4, R18 ;  /* 0x00000004090a7825 */ /* 0x000fc800078e0212 */
[----:B------:R1:W-:Y:S04]  /*0d50*/  STG.E desc[UR8][R18.64], R15 ;  /* 0x0000000f12007986 */ /* 0x0003e8000c101908 */
[----:B0-----:R-:W2:Y:S02]  /*0d60*/  LDG.E R5, desc[UR8][R10.64] ;  /* 0x000000080a057981 */ /* 0x001ea4000c1e1900 */
[----:B--2---:R-:W-:-:S04]  /*0d70*/  FADD R4, R5, -R0 ;  /* 0x8000000005047221 */ /* 0x004fc80000000000 */
[----:B------:R-:W-:-:S04]  /*0d80*/  FFMA.SAT R5, R4, R13, 0.5 ;  /* 0x3f00000004057423 */ /* 0x000fc8000000200d */
[----:B------:R-:W-:-:S04]  /*0d90*/  FFMA.RM R5, R5, R12, 12582913 ;  /* 0x4b40000105057423 */ /* 0x000fc8000000400c */
[C---:B------:R-:W-:Y:S01]  /*0da0*/  FADD R21, R5.reuse, -12583039 ;  /* 0xcb40007f05157421 */ /* 0x040fe20000000000 */
[----:B------:R-:W-:-:S03]  /*0db0*/  SHF.L.U32 R17, R5, 0x17, RZ ;  /* 0x0000001705117819 */ /* 0x000fc600000006ff */
[----:B------:R-:W-:-:S04]  /*0dc0*/  FFMA R21, R4, 1.4426950216293334961, -R21 ;  /* 0x3fb8aa3b04157823 */ /* 0x000fc80000000815 */
[----:B------:R-:W-:-:S04]  /*0dd0*/  FFMA R21, R4, 1.925963033500011079e-08, R21 ;  /* 0x32a5706004157823 */ /* 0x000fc80000000015 */
[----:B------:R-:W0:Y:S02]  /*0de0*/  MUFU.EX2 R4, R21 ;  /* 0x0000001500047308 */ /* 0x000e240000000800 */
[----:B0-----:R-:W-:Y:S01]  /*0df0*/  FMUL R17, R17, R4 ;  /* 0x0000000411117220 */ /* 0x001fe20000400000 */
[----:B------:R-:W-:-:S04]  /*0e00*/  IMAD.WIDE R4, R9, 0x4, R10 ;  /* 0x0000000409047825 */ /* 0x000fc800078e020a */
[----:B------:R0:W-:Y:S04]  /*0e10*/  STG.E desc[UR8][R10.64], R17 ;  /* 0x000000110a007986 */ /* 0x0001e8000c101908 */
[----:B-1----:R-:W2:Y:S01]  /*0e20*/  LDG.E R19, desc[UR8][R4.64] ;  /* 0x0000000804137981 */ /* 0x002ea2000c1e1900 */
[----:B0-----:R-:W-:-:S04]  /*0e30*/  IMAD.WIDE R10, R9, 0x4, R4 ;  /* 0x00000004090a7825 */ /* 0x001fc800078e0204 */
        /* <DEDUP_REMOVED lines=8> */
[----:B0-----:R-:W-:-:S05]  /*0ec0*/  FMUL R19, R19, R16 ;  /* 0x0000001013137220 */ /* 0x001fca0000400000 */
[----:B------:R0:W-:Y:S04]  /*0ed0*/  STG.E desc[UR8][R4.64], R19 ;  /* 0x0000001304007986 */ /* 0x0001e8000c101908 */
[----:B------:R-:W2:Y:S01]  /*0ee0*/  LDG.E R21, desc[UR8][R10.64] ;  /* 0x000000080a157981 */ /* 0x000ea2000c1e1900 */
        /* <DEDUP_REMOVED lines=35> */
[----:B------:R-:W3:Y:S01]  /*1120*/  LDG.E R27, desc[UR8][R4.64] ;  /* 0x00000008041b7981 */ /* 0x000ee2000c1e1900 */
[----:B------:R-:W-:Y:S01]  /*1130*/  FADD R14, R14, R7 ;  /* 0x000000070e0e7221 */ /* 0x000fe20000000000 */
[----:B------:R-:W-:Y:S01]  /*1140*/  UIADD3 UR5, UPT, UPT, UR5, 0x8, URZ ;  /* 0x0000000805057890 */ /* 0x000fe2000fffe0ff */
[----:B------:R-:W-:Y:S02]  /*1150*/  LEA R6, R9, R6, 0x3 ;  /* 0x0000000609067211 */ /* 0x000fe400078e18ff */
[----:B------:R-:W-:Y:S01]  /*1160*/  FADD R14, R14, R15 ;  /* 0x0000000f0e0e7221 */ /* 0x000fe20000000000 */
[----:B------:R-:W-:-:S03]  /*1170*/  UISETP.NE.AND UP1, UPT, UR5, URZ, UPT ;  /* 0x000000ff0500728c */ /* 0x000fc6000bf25270 */
[----:B------:R-:W-:-:S04]  /*1180*/  FADD R14, R14, R17 ;  /* 0x000000110e0e7221 */ /* 0x000fc80000000000 */
[----:B------:R-:W-:-:S04]  /*1190*/  FADD R14, R14, R19 ;  /* 0x000000130e0e7221 */ /* 0x000fc80000000000 */
[----:B------:R-:W-:-:S04]  /*11a0*/  FADD R14, R14, R21 ;  /* 0x000000150e0e7221 */ /* 0x000fc80000000000 */
[----:B------:R-:W-:-:S04]  /*11b0*/  FADD R14, R14, R23 ;  /* 0x000000170e0e7221 */ /* 0x000fc80000000000 */
[----:B------:R-:W-:Y:S01]  /*11c0*/  FADD R14, R14, R25 ;  /* 0x000000190e0e7221 */ /* 0x000fe20000000000 */
[----:B---3--:R-:W-:-:S04]  /*11d0*/  FADD R16, R27, -R0 ;  /* 0x800000001b107221 */ /* 0x008fc80000000000 */
[----:B------:R-:W-:-:S04]  /*11e0*/  FFMA.SAT R13, R16, R13, 0.5 ;  /* 0x3f000000100d7423 */ /* 0x000fc8000000200d */
[----:B------:R-:W-:-:S04]  /*11f0*/  FFMA.RM R13, R13, R12, 12582913 ;  /* 0x4b4000010d0d7423 */ /* 0x000fc8000000400c */
[C---:B------:R-:W-:Y:S01]  /*1200*/  FADD R27, R13.reuse, -12583039 ;  /* 0xcb40007f0d1b7421 */ /* 0x040fe20000000000 */
[----:B------:R-:W-:-:S03]  /*1210*/  SHF.L.U32 R13, R13, 0x17, RZ ;  /* 0x000000170d0d7819 */ /* 0x000fc600000006ff */
[----:B------:R-:W-:-:S04]  /*1220*/  FFMA R27, R16, 1.4426950216293334961, -R27 ;  /* 0x3fb8aa3b101b7823 */ /* 0x000fc8000000081b */
[----:B------:R-:W-:-:S04]  /*1230*/  FFMA R27, R16, 1.925963033500011079e-08, R27 ;  /* 0x32a57060101b7823 */ /* 0x000fc8000000001b */
[----:B------:R-:W0:Y:S02]  /*1240*/  MUFU.EX2 R12, R27 ;  /* 0x0000001b000c7308 */ /* 0x000e240000000800 */
[----:B0-----:R-:W-:-:S04]  /*1250*/  FMUL R13, R13, R12 ;  /* 0x0000000c0d0d7220 */ /* 0x001fc80000400000 */
[----:B------:R-:W-:Y:S01]  /*1260*/  FADD R7, R14, R13 ;  /* 0x0000000d0e077221 */ /* 0x000fe20000000000 */
[----:B------:R2:W-:Y:S01]  /*1270*/  STG.E desc[UR8][R4.64], R13 ;  /* 0x0000000d04007986 */ /* 0x0005e2000c101908 */
[----:B------:R-:W-:Y:S05]  /*1280*/  BRA.U UP1, `(.L_x_31) ;  /* 0xfffffff901487547 */ /* 0x000fea000b83ffff */
.L_x_30:
[----:B------:R-:W-:Y:S05]  /*1290*/  BRA.U !UP0, `(.L_x_29) ;  /* 0x0000000508d07547 */ /* 0x000fea000b800000 */
[----:B------:R-:W0:Y:S01]  /*12a0*/  LDCU UR5, c[0x0][0x388] ;  /* 0x00007100ff0577ac */ /* 0x000e220008000800 */
[----:B------:R-:W-:Y:S02]  /*12b0*/  UISETP.GE.U32.AND UP0, UPT, UR6, 0x4, UPT ;  /* 0x000000040600788c */ /* 0x000fe4000bf06070 */
[----:B0-----:R-:W-:-:S04]  /*12c0*/  ULOP3.LUT UR7, UR5, 0x3, URZ, 0xc0, !UPT ;  /* 0x0000000305077892 */ /* 0x001fc8000f8ec0ff */
[----:B------:R-:W-:-:S03]  /*12d0*/  UISETP.NE.AND UP1, UPT, UR7, URZ, UPT ;  /* 0x000000ff0700728c */ /* 0x000fc6000bf25270 */
[----:B------:R-:W-:Y:S08]  /*12e0*/  BRA.U !UP0, `(.L_x_32) ;  /* 0x0000000108e47547 */ /* 0x000ff0000b800000 */
[----:B------:R-:W0:Y:S01]  /*12f0*/  LDC.64 R2, c[0x0][0x380] ;  /* 0x0000e000ff027b82 */ /* 0x000e220000000a00 */
[----:B--2---:R-:W-:-:S04]  /*1300*/  IMAD R5, R9, UR4, R8 ;  /* 0x0000000409057c24 */ /* 0x004fc8000f8e0208 */
[----:B0-----:R-:W-:-:S05]  /*1310*/  IMAD.WIDE R2, R5, 0x4, R2 ;  /* 0x0000000405027825 */ /* 0x001fca00078e0202 */
[----:B------:R-:W2:Y:S01]  /*1320*/  LDG.E R5, desc[UR8][R2.64] ;  /* 0x0000000802057981 */ /* 0x000ea2000c1e1900 */
[----:B------:R-:W-:Y:S01]  /*1330*/  HFMA2 R6, -RZ, RZ, 0.96630859375, -0.0022525787353515625 ;  /* 0x3bbb989dff067431 */ /* 0x000fe200000001ff */
[----:B------:R-:W-:Y:S01]  /*1340*/  MOV R10, 0x437c0000 ;  /* 0x437c0000000a7802 */ /* 0x000fe20000000f00 */
[----:B--2---:R-:W-:-:S04]  /*1350*/  FADD R5, R5, -R0 ;  /* 0x8000000005057221 */ /* 0x004fc80000000000 */
[----:B------:R-:W-:-:S04]  /*1360*/  FFMA.SAT R11, R5, R6, 0.5 ;  /* 0x3f000000050b7423 */ /* 0x000fc80000002006 */
[----:B------:R-:W-:-:S04]  /*1370*/  FFMA.RM R11, R11, R10, 12582913 ;  /* 0x4b4000010b0b7423 */ /* 0x000fc8000000400a */
[C---:B------:R-:W-:Y:S01]  /*1380*/  FADD R4, R11.reuse, -12583039 ;  /* 0xcb40007f0b047421 */ /* 0x040fe20000000000 */
[----:B------:R-:W-:-:S03]  /*1390*/  SHF.L.U32 R11, R11, 0x17, RZ ;  /* 0x000000170b0b7819 */ /* 0x000fc600000006ff */
[----:B------:R-:W-:-:S04]  /*13a0*/  FFMA R4, R5, 1.4426950216293334961, -R4 ;  /* 0x3fb8aa3b05047823 */ /* 0x000fc80000000804 */
[----:B------:R-:W-:Y:S01]  /*13b0*/  FFMA R12, R5, 1.925963033500011079e-08, R4 ;  /* 0x32a57060050c7823 */ /* 0x000fe20000000004 */
[----:B------:R-:W-:-:S05]  /*13c0*/  IMAD.WIDE R4, R9, 0x4, R2 ;  /* 0x0000000409047825 */ /* 0x000fca00078e0202 */
        /* <DEDUP_REMOVED lines=8> */
[----:B------:R-:W-:-:S04]  /*1450*/  FADD R14, R15, -12583039 ;  /* 0xcb40007f0f0e7421 */ /* 0x000fc80000000000 */
[----:B------:R-:W-:-:S04]  /*1460*/  FFMA R14, R13, 1.4426950216293334961, -R14 ;  /* 0x3fb8aa3b0d0e7823 */ /* 0x000fc8000000080e */
[----:B------:R-:W-:Y:S01]  /*1470*/  FFMA R14, R13, 1.925963033500011079e-08, R14 ;  /* 0x32a570600d0e7823 */ /* 0x000fe2000000000e */
[----:B------:R-:W-:-:S05]  /*1480*/  SHF.L.U32 R13, R15, 0x17, RZ ;  /* 0x000000170f0d7819 */ /* 0x000fca00000006ff */
        /* <DEDUP_REMOVED lines=15> */
[----:B------:R-:W2:Y:S01]  /*1580*/  LDG.E R15, desc[UR8][R4.64] ;  /* 0x00000008040f7981 */ /* 0x000ea2000c1e1900 */
[----:B------:R-:W-:Y:S01]  /*1590*/  UIADD3 UR4, UPT, UPT, UR4, 0x4, URZ ;  /* 0x0000000404047890 */ /* 0x000fe2000fffe0ff */
[----:B0-----:R-:W-:-:S04]  /*15a0*/  FADD R2, R7, R11 ;  /* 0x0000000b07027221 */ /* 0x001fc80000000000 */
[----:B------:R-:W-:-:S04]  /*15b0*/  FADD R2, R2, R13 ;  /* 0x0000000d02027221 */ /* 0x000fc80000000000 */
[----:B------:R-:W-:Y:S01]  /*15c0*/  FADD R2, R2, R17 ;  /* 0x0000001102027221 */ /* 0x000fe20000000000 */
        /* <DEDUP_REMOVED lines=8> */
[----:B0-----:R-:W-:-:S04]  /*1650*/  FMUL R19, R19, R6 ;  /* 0x0000000613137220 */ /* 0x001fc80000400000 */
[----:B------:R-:W-:Y:S01]  /*1660*/  FADD R7, R2, R19 ;  /* 0x0000001302077221 */ /* 0x000fe20000000000 */
[----:B------:R0:W-:Y:S06]  /*1670*/  STG.E desc[UR8][R4.64], R19 ;  /* 0x0000001304007986 */ /* 0x0001ec000c101908 */
.L_x_32:
[----:B------:R-:W-:Y:S05]  /*1680*/  BRA.U !UP1, `(.L_x_29) ;  /* 0x0000000109d47547 */ /* 0x000fea000b800000 */
[----:B------:R-:W-:Y:S02]  /*1690*/  UISETP.NE.AND UP0, UPT, UR7, 0x1, UPT ;  /* 0x000000010700788c */ /* 0x000fe4000bf05270 */
[----:B------:R-:W-:-:S04]  /*16a0*/  ULOP3.LUT UR5, UR5, 0x1, URZ, 0xc0, !UPT ;  /* 0x0000000105057892 */ /* 0x000fc8000f8ec0ff */
[----:B------:R-:W-:-:S03]  /*16b0*/  UISETP.NE.U32.AND UP1, UPT, UR5, 0x1, UPT ;  /* 0x000000010500788c */ /* 0x000fc6000bf25070 */
[----:B------:R-:W-:Y:S08]  /*16c0*/  BRA.U !UP0, `(.L_x_33) ;  /* 0x00000001087c7547 */ /* 0x000ff0000b800000 */
[----:B------:R-:W1:Y:S01]  /*16d0*/  LDC.64 R2, c[0x0][0x380] ;  /* 0x0000e000ff027b82 */ /* 0x000e620000000a00 */
[----:B0-2---:R-:W-:-:S04]  /*16e0*/  IMAD R5, R9, UR4, R8 ;  /* 0x0000000409057c24 */ /* 0x005fc8000f8e0208 */
[----:B-1----:R-:W-:-:S05]  /*16f0*/  IMAD.WIDE R2, R5, 0x4, R2 ;  /* 0x0000000405027825 */ /* 0x002fca00078e0202 */
        /* <DEDUP_REMOVED lines=14> */
[----:B------:R-:W2:Y:S01]  /*17e0*/  LDG.E R11, desc[UR8][R4.64] ;  /* 0x00000008040b7981 */ /* 0x000ea2000c1e1900 */
[----:B------:R-:W-:Y:S01]  /*17f0*/  FADD R7, R7, R10 ;  /* 0x0000000a07077221 */ /* 0x000fe20000000000 */
[----:B------:R-:W-:Y:S01]  /*1800*/  UIADD3 UR4, UPT, UPT, UR4, 0x2, URZ ;  /* 0x0000000204047890 */ /* 0x000fe2000fffe0ff */
        /* <DEDUP_REMOVED lines=10> */
[----:B------:R1:W-:Y:S06]  /*18b0*/  STG.E desc[UR8][R4.64], R11 ;  /* 0x0000000b04007986 */ /* 0x0003ec000c101908 */
.L_x_33:
[----:B------:R-:W-:Y:S05]  /*18c0*/  BRA.U UP1, `(.L_x_29) ;  /* 0x0000000101447547 */ /* 0x000fea000b800000 */
[----:B-1----:R-:W1:Y:S01]  /*18d0*/  LDC.64 R2, c[0x0][0x380] ;  /* 0x0000e000ff027b82 */ /* 0x002e620000000a00 */
        /* <DEDUP_REMOVED lines=16> */
.L_x_29:
[----:B---3--:R-:W3:Y:S02]  /*19e0*/  LDC R0, c[0x0][0x388] ;  /* 0x0000e200ff007b82 */ /* 0x008ee40000000800 */
[----:B---3--:R-:W-:-:S13]  /*19f0*/  ISETP.GE.AND P0, PT, R0, 0x1, PT ;  /* 0x000000010000780c */ /* 0x008fda0003f06270 */
[----:B------:R-:W-:Y:S05]  /*1a00*/  @!P0 EXIT ;  /* 0x000000000000894d */ /* 0x000fea0003800000 */
[C---:B------:R-:W-:Y:S01]  /*1a10*/  ISETP.GE.U32.AND P0, PT, R0.reuse, 0x10, PT ;  /* 0x000000100000780c */ /* 0x040fe20003f06070 */
[----:B012---:R-:W-:Y:S01]  /*1a20*/  HFMA2 R5, -RZ, RZ, 0, 0 ;  /* 0x00000000ff057431 */ /* 0x007fe200000001ff */
[----:B------:R-:W-:-:S11]  /*1a30*/  LOP3.LUT R6, R0, 0xf, RZ, 0xc0, !PT ;  /* 0x0000000f00067812 */ /* 0x000fd600078ec0ff */
[----:B------:R-:W-:Y:S05]  /*1a40*/  @!P0 BRA `(.L_x_34) ;  /* 0x0000001000248947 */ /* 0x000fea0003800000 */
[----:B------:R-:W0:Y:S01]  /*1a50*/  LDC R4, c[0x0][0x38c] ;  /* 0x0000e300ff047b82 */ /* 0x000e220000000800 */
[----:B------:R-:W-:Y:S02]  /*1a60*/  LOP3.LUT R5, R0, 0x7ffffff0, RZ, 0xc0, !PT ;  /* 0x7ffffff000057812 */ /* 0x000fe400078ec0ff */
[----:B------:R-:W-:Y:S02]  /*1a70*/  MOV R3, R8 ;  /* 0x0000000800037202 */ /* 0x000fe40000000f00 */
[----:B------:R-:W-:-:S03]  /*1a80*/  IADD3 R2, PT, PT, -R5, RZ, RZ ;  /* 0x000000ff05027210 */ /* 0x000fc60007ffe1ff */
[----:B------:R-:W1:Y:S04]  /*1a90*/  LDC.64 R12, c[0x0][0x380] ;  /* 0x0000e000ff0c7b82 */ /* 0x000e680000000a00 */
.L_x_67:
[----:B-1----:R-:W-:-:S05]  /*1aa0*/  IMAD.WIDE R16, R3, 0x4, R12 ;  /* 0x0000000403107825 */ /* 0x002fca00078e020c */
[----:B--2---:R-:W2:Y:S01]  /*1ab0*/  LDG.E R23, desc[UR8][R16.64] ;  /* 0x0000000810177981 */ /* 0x004ea2000c1e1900 */
[----:B------:R-:W1:Y:S01]  /*1ac0*/  MUFU.RCP R0, R7 ;  /* 0x0000000700007308 */ /* 0x000e620000001000 */
[----:B------:R-:W-:Y:S01]  /*1ad0*/  IADD3 R2, PT, PT, R2, 0x10, RZ ;  /* 0x0000001002027810 */ /* 0x000fe20007ffe0ff */
[----:B------:R-:W-:Y:S03]  /*1ae0*/  BSSY.RECONVERGENT B2, `(.L_x_35) ;  /* 0x000000c000027945 */ /* 0x000fe60003800200 */
[----:B------:R-:W-:Y:S01]  /*1af0*/  ISETP.NE.AND P2, PT, R2, RZ, PT ;  /* 0x000000ff0200720c */ /* 0x000fe20003f45270 */
[----:B-1----:R-:W-:-:S04]  /*1b00*/  FFMA R9, R0, -R7, 1 ;  /* 0x3f80000000097423 */ /* 0x002fc80000000807 */
[----:B------:R-:W-:Y:S01]  /*1b10*/  FFMA R0, R0, R9, R0 ;  /* 0x0000000900007223 */ /* 0x000fe20000000000 */
[----:B--2---:R-:W1:Y:S03]  /*1b20*/  FCHK P0, R23, R7 ;  /* 0x0000000717007302 */ /* 0x004e660000000000 */
[----:B------:R-:W-:-:S04]  /*1b30*/  FFMA R10, R23, R0, RZ ;  /* 0x00000000170a7223 */ /* 0x000fc800000000ff */
[----:B------:R-:W-:-:S04]  /*1b40*/  FFMA R9, R10, -R7, R23 ;  /* 0x800000070a097223 */ /* 0x000fc80000000017 */
[----:B------:R-:W-:Y:S01]  /*1b50*/  FFMA R9, R0, R9, R10 ;  /* 0x0000000900097223 */ /* 0x000fe2000000000a */
[----:B-1----:R-:W-:Y:S06]  /*1b60*/  @!P0 BRA `(.L_x_36) ;  /* 0x00000000000c8947 */ /* 0x002fec0003800000 */
[----:B------:R-:W-:-:S07]  /*1b70*/  MOV R10, 0x1b90 ;  /* 0x00001b90000a7802 */ /* 0x000fce0000000f00 */
[----:B0-----:R-:W-:Y:S05]  /*1b80*/  CALL.REL.NOINC `($__internal_1_$__cuda_sm3x_div_rn_noftz_f32_slowpath) ;  /* 0x0000001c00ac7944 */ /* 0x001fea0003c00000 */
[----:B------:R-:W-:-:S07]  /*1b90*/  MOV R9, R0 ;  /* 0x0000000000097202 */ /* 0x000fce0000000f00 */
.L_x_36:
[----:B------:R-:W-:Y:S05]  /*1ba0*/  BSYNC.RECONVERGENT B2 ;  /* 0x0000000000027941 */ /* 0x000fea0003800200 */
.L_x_35:
[----:B0-----:R-:W-:Y:S01]  /*1bb0*/  IMAD.WIDE R14, R4, 0x4, R16 ;  /* 0x00000004040e7825 */ /* 0x001fe200078e0210 */
[----:B------:R0:W-:Y:S04]  /*1bc0*/  STG.E desc[UR8][R16.64], R9 ;  /* 0x0000000910007986 */ /* 0x0001e8000c101908 */
[----:B------:R-:W2:Y:S01]  /*1bd0*/  LDG.E R23, desc[UR8][R14.64] ;  /* 0x000000080e177981 */ /* 0x000ea2000c1e1900 */
[----:B------:R-:W1:Y:S01]  /*1be0*/  MUFU.RCP R0, R7 ;  /* 0x0000000700007308 */ /* 0x000e620000001000 */
[----:B------:R-:W-:Y:S01]  /*1bf0*/  BSSY.RECONVERGENT B2, `(.L_x_37) ;  /* 0x000000b000027945 */ /* 0x000fe20003800200 */
[----:B-1----:R-:W-:-:S04]  /*1c00*/  FFMA R11, R0, -R7, 1 ;  /* 0x3f800000000b7423 */ /* 0x002fc80000000807 */
[----:B------:R-:W-:Y:S02]  /*1c10*/  FFMA R0, R0, R11, R0 ;  /* 0x0000000b00007223 */ /* 0x000fe40000000000 */
[----:B--2---:R-:W1:Y:S02]  /*1c20*/  FCHK P0, R23, R7 ;  /* 0x0000000717007302 */ /* 0x004e640000000000 */
[----:B------:R-:W-:-:S04]  /*1c30*/  FFMA R10, R0, R23, RZ ;  /* 0x00000017000a7223 */ /* 0x000fc800000000ff */
[----:B------:R-:W-:-:S04]  /*1c40*/  FFMA R11, R10, -R7, R23 ;  /* 0x800000070a0b7223 */ /* 0x000fc80000000017 */
[----:B------:R-:W-:Y:S01]  /*1c50*/  FFMA R11, R0, R11, R10 ;  /* 0x0000000b000b7223 */ /* 0x000fe2000000000a */
[----:B01----:R-:W-:Y:S06]  /*1c60*/  @!P0 BRA `(.L_x_38) ;  /* 0x00000000000c8947 */ /* 0x003fec0003800000 */
[----:B------:R-:W-:-:S07]  /*1c70*/  MOV R10, 0x1c90 ;  /* 0x00001c90000a7802 */ /* 0x000fce0000000f00 */
[----:B------:R-:W-:Y:S05]  /*1c80*/  CALL.REL.NOINC `($__internal_1_$__cuda_sm3x_div_rn_noftz_f32_slowpath) ;  /* 0x0000001c006c7944 */ /* 0x000fea0003c00000 */
[----:B------:R-:W-:-:S07]  /*1c90*/  MOV R11, R0 ;  /* 0x00000000000b7202 */ /* 0x000fce0000000f00 */
.L_x_38:
[----:B------:R-:W-:Y:S05]  /*1ca0*/  BSYNC.RECONVERGENT B2 ;  /* 0x0000000000027941 */ /* 0x000fea0003800200 */
.L_x_37:
[----:B------:R-:W-:Y:S01]  /*1cb0*/  IMAD.WIDE R16, R4, 0x4, R14 ;  /* 0x0000000404107825 */ /* 0x000fe200078e020e */
        /* <DEDUP_REMOVED lines=14> */
.L_x_40:
[----:B------:R-:W-:Y:S05]  /*1da0*/  BSYNC.RECONVERGENT B2 ;  /* 0x0000000000027941 */ /* 0x000fea0003800200 */
.L_x_39:
        /* <DEDUP_REMOVED lines=15> */
.L_x_42:
[----:B------:R-:W-:Y:S05]  /*1ea0*/  BSYNC.RECONVERGENT B2 ;  /* 0x0000000000027941 */ /* 0x000fea0003800200 */
.L_x_41:
        /* <DEDUP_REMOVED lines=15> */
.L_x_44:
[----:B------:R-:W-:Y:S05]  /*1fa0*/  BSYNC.RECONVERGENT B2 ;  /* 0x0000000000027941 */ /* 0x000fea0003800200 */
.L_x_43:
        /* <DEDUP_REMOVED lines=15> */
.L_x_46:
[----:B------:R-:W-:Y:S05]  /*20a0*/  BSYNC.RECONVERGENT B2 ;  /* 0x0000000000027941 */ /* 0x000fea0003800200 */
.L_x_45:
        /* <DEDUP_REMOVED lines=15> */
.L_x_48:
[----:B------:R-:W-:Y:S05]  /*21a0*/  BSYNC.RECONVERGENT B2 ;  /* 0x0000000000027941 */ /* 0x000fea0003800200 */
.L_x_47:
        /* <DEDUP_REMOVED lines=15> */
.L_x_50:
[----:B------:R-:W-:Y:S05]  /*22a0*/  BSYNC.RECONVERGENT B2 ;  /* 0x0000000000027941 */ /* 0x000fea0003800200 */
.L_x_49:
        /* <DEDUP_REMOVED lines=15> */
.L_x_52:
[----:B------:R-:W-:Y:S05]  /*23a0*/  BSYNC.RECONVERGENT B2 ;  /* 0x0000000000027941 */ /* 0x000fea0003800200 */
.L_x_51:
        /* <DEDUP_REMOVED lines=15> */
.L_x_54:
[----:B------:R-:W-:Y:S05]  /*24a0*/  BSYNC.RECONVERGENT B2 ;  /* 0x0000000000027941 */ /* 0x000fea0003800200 */
.L_x_53:
        /* <DEDUP_REMOVED lines=15> */
.L_x_56:
[----:B------:R-:W-:Y:S05]  /*25a0*/  BSYNC.RECONVERGENT B2 ;  /* 0x0000000000027941 */ /* 0x000fea0003800200 */
.L_x_55:
        /* <DEDUP_REMOVED lines=15> */
.L_x_58:
[----:B------:R-:W-:Y:S05]  /*26a0*/  BSYNC.RECONVERGENT B2 ;  /* 0x0000000000027941 */ /* 0x000fea0003800200 */
.L_x_57:
        /* <DEDUP_REMOVED lines=15> */
.L_x_60:
[----:B------:R-:W-:Y:S05]  /*27a0*/  BSYNC.RECONVERGENT B2 ;  /* 0x0000000000027941 */ /* 0x000fea0003800200 */
.L_x_59:
        /* <DEDUP_REMOVED lines=15> */
.L_x_62:
[----:B------:R-:W-:Y:S05]  /*28a0*/  BSYNC.RECONVERGENT B2 ;  /* 0x0000000000027941 */ /* 0x000fea0003800200 */
.L_x_61:
        /* <DEDUP_REMOVED lines=15> */
.L_x_64:
[----:B------:R-:W-:Y:S05]  /*29a0*/  BSYNC.RECONVERGENT B2 ;  /* 0x0000000000027941 */ /* 0x000fea0003800200 */
.L_x_63:
        /* <DEDUP_REMOVED lines=14> */
.L_x_66:
[----:B------:R-:W-:Y:S05]  /*2a90*/  BSYNC.RECONVERGENT B2 ;  /* 0x0000000000027941 */ /* 0x000fea0003800200 */
.L_x_65:
[----:B------:R2:W-:Y:S01]  /*2aa0*/  STG.E desc[UR8][R14.64], R0 ;  /* 0x000000000e007986 */ /* 0x0005e2000c101908 */
[----:B------:R-:W-:-:S04]  /*2ab0*/  MOV R9, R4 ;  /* 0x0000000400097202 */ /* 0x000fc80000000f00 */
[----:B------:R-:W-:Y:S01]  /*2ac0*/  LEA R3, R9, R3, 0x4 ;  /* 0x0000000309037211 */ /* 0x000fe200078e20ff */
[----:B------:R-:W-:Y:S06]  /*2ad0*/  @P2 BRA `(.L_x_67) ;  /* 0xffffffec00f02947 */ /* 0x000fec000383ffff */
.L_x_34:
[----:B------:R-:W-:-:S13]  /*2ae0*/  ISETP.NE.AND P0, PT, R6, RZ, PT ;  /* 0x000000ff0600720c */ /* 0x000fda0003f05270 */
[----:B------:R-:W-:Y:S05]  /*2af0*/  @!P0 EXIT ;  /* 0x000000000000894d */ /* 0x000fea0003800000 */
[----:B------:R-:W0:Y:S01]  /*2b00*/  LDCU UR4, c[0x0][0x388] ;  /* 0x00007100ff0477ac */ /* 0x000e220008000800 */
[----:B------:R-:W-:Y:S01]  /*2b10*/  ISETP.GE.U32.AND P0, PT, R6, 0x8, PT ;  /* 0x000000080600780c */ /* 0x000fe20003f06070 */
[----:B0-----:R-:W-:-:S12]  /*2b20*/  ULOP3.LUT UR4, UR4, 0x7, URZ, 0xc0, !UPT ;  /* 0x0000000704047892 */ /* 0x001fd8000f8ec0ff */
[----:B------:R-:W-:Y:S05]  /*2b30*/  @!P0 BRA `(.L_x_68) ;  /* 0x0000000800248947 */ /* 0x000fea0003800000 */
[----:B------:R-:W0:Y:S01]  /*2b40*/  LDC.64 R12, c[0x0][0x380] ;  /* 0x0000e000ff0c7b82 */ /* 0x000e220000000a00 */
[----:B------:R-:W-:-:S04]  /*2b50*/  IMAD R9, R5, R9, R8 ;  /* 0x0000000905097224 */ /* 0x000fc800078e0208 */
[----:B0-----:R-:W-:-:S05]  /*2b60*/  IMAD.WIDE R12, R9, 0x4, R12 ;  /* 0x00000004090c7825 */ /* 0x001fca00078e020c */
[----:B------:R-:W3:Y:S01]  /*2b70*/  LDG.E R23, desc[UR8][R12.64] ;  /* 0x000000080c177981 */ /* 0x000ee2000c1e1900 */
[----:B--2---:R-:W0:Y:S01]  /*2b80*/  MUFU.RCP R0, R7 ;  /* 0x0000000700007308 */ /* 0x004e220000001000 */
[----:B------:R-:W-:Y:S01]  /*2b90*/  BSSY.RECONVERGENT B2, `(.L_x_69) ;  /* 0x000000b000027945 */ /* 0x000fe20003800200 */
[----:B0-----:R-:W-:-:S04]  /*2ba0*/  FFMA R3, R0, -R7, 1 ;  /* 0x3f80000000037423 */ /* 0x001fc80000000807 */
[----:B------:R-:W-:Y:S02]  /*2bb0*/  FFMA R0, R0, R3, R0 ;  /* 0x0000000300007223 */ /* 0x000fe40000000000 */
[----:B---3--:R-:W0:Y:S02]  /*2bc0*/  FCHK P0, R23, R7 ;  /* 0x0000000717007302 */ /* 0x008e240000000000 */
[----:B------:R-:W-:-:S04]  /*2bd0*/  FFMA R2, R0, R23, RZ ;  /* 0x0000001700027223 */ /* 0x000fc800000000ff */
[----:B------:R-:W-:-:S04]  /*2be0*/  FFMA R3, R2, -R7, R23 ;  /* 0x8000000702037223 */ /* 0x000fc80000000017 */
[----:B------:R-:W-:Y:S01]  /*2bf0*/  FFMA R9, R0, R3, R2 ;  /* 0x0000000300097223 */ /* 0x000fe20000000002 */
[----:B0-----:R-:W-:Y:S06]  /*2c00*/  @!P0 BRA `(.L_x_70) ;  /* 0x00000000000c8947 */ /* 0x001fec0003800000 */
[----:B------:R-:W-:-:S07]  /*2c10*/  MOV R10, 0x2c30 ;  /* 0x00002c30000a7802 */ /* 0x000fce0000000f00 */
[----:B------:R-:W-:Y:S05]  /*2c20*/  CALL.REL.NOINC `($__internal_1_$__cuda_sm3x_div_rn_noftz_f32_slowpath) ;  /* 0x0000000c00847944 */ /* 0x000fea0003c00000 */
[----:B------:R-:W-:-:S07]  /*2c30*/  MOV R9, R0 ;  /* 0x0000000000097202 */ /* 0x000fce0000000f00 */
.L_x_70:
[----:B------:R-:W-:Y:S05]  /*2c40*/  BSYNC.RECONVERGENT B2 ;  /* 0x0000000000027941 */ /* 0x000fea0003800200 */
.L_x_69:
[----:B------:R-:W0:Y:S01]  /*2c50*/  LDC R3, c[0x0][0x38c] ;  /* 0x0000e300ff037b82 */ /* 0x000e220000000800 */
[----:B------:R1:W-:Y:S01]  /*2c60*/  STG.E desc[UR8][R12.64], R9 ;  /* 0x000000090c007986 */ /* 0x0003e2000c101908 */
[----:B0-----:R-:W-:-:S05]  /*2c70*/  IMAD.WIDE R2, R3, 0x4, R12 ;  /* 0x0000000403027825 */ /* 0x001fca00078e020c */
[----:B------:R-:W2:Y:S01]  /*2c80*/  LDG.E R23, desc[UR8][R2.64] ;  /* 0x0000000802177981 */ /* 0x000ea2000c1e1900 */
[----:B------:R-:W0:Y:S01]  /*2c90*/  MUFU.RCP R0, R7 ;  /* 0x0000000700007308 */ /* 0x000e220000001000 */
[----:B------:R-:W-:Y:S01]  /*2ca0*/  BSSY.RECONVERGENT B2, `(.L_x_71) ;  /* 0x000000b000027945 */ /* 0x000fe20003800200 */
[----:B0-----:R-:W-:-:S04]  /*2cb0*/  FFMA R11, R0, -R7, 1 ;  /* 0x3f800000000b7423 */ /* 0x001fc80000000807 */
[----:B------:R-:W-:Y:S02]  /*2cc0*/  FFMA R0, R0, R11, R0 ;  /* 0x0000000b00007223 */ /* 0x000fe40000000000 */
[----:B--2---:R-:W0:Y:S02]  /*2cd0*/  FCHK P0, R23, R7 ;  /* 0x0000000717007302 */ /* 0x004e240000000000 */
[----:B------:R-:W-:-:S04]  /*2ce0*/  FFMA R4, R0, R23, RZ ;  /* 0x0000001700047223 */ /* 0x000fc800000000ff */
[----:B------:R-:W-:-:S04]  /*2cf0*/  FFMA R11, R4, -R7, R23 ;  /* 0x80000007040b7223 */ /* 0x000fc80000000017 */
[----:B------:R-:W-:Y:S01]  /*2d00*/  FFMA R11, R0, R11, R4 ;  /* 0x0000000b000b7223 */ /* 0x000fe20000000004 */
[----:B01----:R-:W-:Y:S06]  /*2d10*/  @!P0 BRA `(.L_x_72) ;  /* 0x00000000000c8947 */ /* 0x003fec0003800000 */
[----:B------:R-:W-:-:S07]  /*2d20*/  MOV R10, 0x2d40 ;  /* 0x00002d40000a7802 */ /* 0x000fce0000000f00 */
[----:B------:R-:W-:Y:S05]  /*2d30*/  CALL.REL.NOINC `($__internal_1_$__cuda_sm3x_div_rn_noftz_f32_slowpath) ;  /* 0x0000000c00407944 */ /* 0x000fea0003c00000 */
[----:B------:R-:W-:-:S07]  /*2d40*/  MOV R11, R0 ;  /* 0x00000000000b7202 */ /* 0x000fce0000000f00 */
.L_x_72:
[----:B------:R-:W-:Y:S05]  /*2d50*/  BSYNC.RECONVERGENT B2 ;  /* 0x0000000000027941 */ /* 0x000fea0003800200 */
.L_x_71:
        /* <DEDUP_REMOVED lines=16> */
.L_x_74:
[----:B------:R-:W-:Y:S05]  /*2e60*/  BSYNC.RECONVERGENT B2 ;  /* 0x0000000000027941 */ /* 0x000fea0003800200 */
.L_x_73:
        /* <DEDUP_REMOVED lines=16> */
.L_x_76:
[----:B------:R-:W-:Y:S05]  /*2f70*/  BSYNC.RECONVERGENT B2 ;  /* 0x0000000000027941 */ /* 0x000fea0003800200 */
.L_x_75:
        /* <DEDUP_REMOVED lines=16> */
.L_x_78:
[----:B------:R-:W-:Y:S05]  /*3080*/  BSYNC.RECONVERGENT B2 ;  /* 0x0000000000027941 */ /* 0x000fea0003800200 */
.L_x_77:
        /* <DEDUP_REMOVED lines=16> */
.L_x_80:
[----:B------:R-:W-:Y:S05]  /*3190*/  BSYNC.RECONVERGENT B2 ;  /* 0x0000000000027941 */ /* 0x000fea0003800200 */
.L_x_79:
        /* <DEDUP_REMOVED lines=16> */
.L_x_82:
[----:B------:R-:W-:Y:S05]  /*32a0*/  BSYNC.RECONVERGENT B2 ;  /* 0x0000000000027941 */ /* 0x000fea0003800200 */
.L_x_81:
        /* <DEDUP_REMOVED lines=15> */
.L_x_84:
[----:B------:R-:W-:Y:S05]  /*33a0*/  BSYNC.RECONVERGENT B2 ;  /* 0x0000000000027941 */ /* 0x000fea0003800200 */
.L_x_83:
[----:B------:R0:W-:Y:S01]  /*33b0*/  STG.E desc[UR8][R2.64], R0 ;  /* 0x0000000002007986 */ /* 0x0001e2000c101908 */
[----:B------:R-:W-:-:S07]  /*33c0*/  IADD3 R5, PT, PT, R5, 0x8, RZ ;  /* 0x0000000805057810 */ /* 0x000fce0007ffe0ff */
.L_x_68:
[----:B------:R-:W-:-:S13]  /*33d0*/  ISETP.NE.AND P0, PT, RZ, UR4, PT ;  /* 0x00000004ff007c0c */ /* 0x000fda000bf05270 */
[----:B------:R-:W-:Y:S05]  /*33e0*/  @!P0 EXIT ;  /* 0x000000000000894d */ /* 0x000fea0003800000 */
[----:B------:R-:W1:Y:S01]  /*33f0*/  LDCU UR5, c[0x0][0x388] ;  /* 0x00007100ff0577ac */ /* 0x000e620008000800 */
[----:B------:R-:W-:Y:S02]  /*3400*/  UISETP.GE.U32.AND UP0, UPT, UR4, 0x4, UPT ;  /* 0x000000040400788c */ /* 0x000fe4000bf06070 */
[----:B-1----:R-:W-:-:S07]  /*3410*/  ULOP3.LUT UR5, UR5, 0x3, URZ, 0xc0, !UPT ;  /* 0x0000000305057892 */ /* 0x002fce000f8ec0ff */
[----:B------:R-:W-:Y:S05]  /*3420*/  BRA.U !UP0, `(.L_x_85) ;  /* 0x0000000508187547 */ /* 0x000fea000b800000 */
[----:B0-----:R-:W0:Y:S01]  /*3430*/  LDC.64 R2, c[0x0][0x380] ;  /* 0x0000e000ff027b82 */ /* 0x001e220000000a00 */
[----:B------:R-:W1:Y:S02]  /*3440*/  LDCU UR4, c[0x0][0x38c] ;  /* 0x00007180ff0477ac */ /* 0x000e640008000800 */
[----:B-1----:R-:W-:-:S04]  /*3450*/  IMAD R9, R5, UR4, R8 ;  /* 0x0000000405097c24 */ /* 0x002fc8000f8e0208 */
        /* <DEDUP_REMOVED lines=14> */
.L_x_87:
[----:B------:R-:W-:Y:S05]  /*3540*/  BSYNC.RECONVERGENT B2 ;  /* 0x0000000000027941 */ /* 0x000fea0003800200 */
.L_x_86:
        /* <DEDUP_REMOVED lines=16> */
.L_x_89:
[----:B------:R-:W-:Y:S05]  /*3650*/  BSYNC.RECONVERGENT B2 ;  /* 0x0000000000027941 */ /* 0x000fea0003800200 */
.L_x_88:
        /* <DEDUP_REMOVED lines=16> */
.L_x_91:
[----:B------:R-:W-:Y:S05]  /*3760*/  BSYNC.RECONVERGENT B2 ;  /* 0x0000000000027941 */ /* 0x000fea0003800200 */
.L_x_90:
        /* <DEDUP_REMOVED lines=15> */
.L_x_93:
[----:B------:R-:W-:Y:S05]  /*3860*/  BSYNC.RECONVERGENT B2 ;  /* 0x0000000000027941 */ /* 0x000fea0003800200 */
.L_x_92:
[----:B------:R1:W-:Y:S01]  /*3870*/  STG.E desc[UR8][R12.64], R0 ;  /* 0x000000000c007986 */ /* 0x0003e2000c101908 */
[----:B------:R-:W-:-:S07]  /*3880*/  IADD3 R5, PT, PT, R5, 0x4, RZ ;  /* 0x0000000405057810 */ /* 0x000fce0007ffe0ff */
.L_x_85:
[----:B------:R-:W-:-:S13]  /*3890*/  ISETP.NE.AND P0, PT, RZ, UR5, PT ;  /* 0x00000005ff007c0c */ /* 0x000fda000bf05270 */
[----:B------:R-:W-:Y:S05]  /*38a0*/  @!P0 EXIT ;  /* 0x000000000000894d */ /* 0x000fea0003800000 */
[----:B0-----:R-:W0:Y:S01]  /*38b0*/  LDC.64 R2, c[0x0][0x380] ;  /* 0x0000e000ff027b82 */ /* 0x001e220000000a00 */
[----:B------:R-:W3:Y:S01]  /*38c0*/  LDCU UR6, c[0x0][0x38c] ;  /* 0x00007180ff0677ac */ /* 0x000ee20008000800 */
[----:B------:R-:W4:Y:S01]  /*38d0*/  LDCU UR7, c[0x0][0x38c] ;  /* 0x00007180ff0777ac */ /* 0x000f220008000800 */
[----:B------:R-:W-:Y:S01]  /*38e0*/  UIADD3 UR4, UPT, UPT, -UR5, URZ, URZ ;  /* 0x000000ff05047290 */ /* 0x000fe2000fffe1ff */
[----:B---3--:R-:W-:-:S11]  /*38f0*/  IMAD R5, R5, UR6, R8 ;  /* 0x0000000605057c24 */ /* 0x008fd6000f8e0208 */
.L_x_96:
[----:B01-3--:R-:W-:-:S05]  /*3900*/  IMAD.WIDE R12, R5, 0x4, R2 ;  /* 0x00000004050c7825 */ /* 0x00bfca00078e0202 */
[----:B------:R-:W3:Y:S01]  /*3910*/  LDG.E R23, desc[UR8][R12.64] ;  /* 0x000000080c177981 */ /* 0x000ee2000c1e1900 */
[----:B--2---:R-:W0:Y:S01]  /*3920*/  MUFU.RCP R0, R7 ;  /* 0x0000000700007308 */ /* 0x004e220000001000 */
[----:B------:R-:W-:Y:S01]  /*3930*/  UIADD3 UR4, UPT, UPT, UR4, 0x1, URZ ;  /* 0x0000000104047890 */ /* 0x000fe2000fffe0ff */
[----:B------:R-:W-:Y:S03]  /*3940*/  BSSY.RECONVERGENT B2, `(.L_x_94) ;  /* 0x000000b000027945 */ /* 0x000fe60003800200 */
[----:B------:R-:W-:Y:S01]  /*3950*/  UISETP.NE.AND UP0, UPT, UR4, URZ, UPT ;  /* 0x000000ff0400728c */ /* 0x000fe2000bf05270 */
[----:B0-----:R-:W-:-:S04]  /*3960*/  FFMA R9, R0, -R7, 1 ;  /* 0x3f80000000097423 */ /* 0x001fc80000000807 */
[----:B------:R-:W-:Y:S01]  /*3970*/  FFMA R0, R0, R9, R0 ;  /* 0x0000000900007223 */ /* 0x000fe20000000000 */
[----:B---3--:R-:W0:Y:S03]  /*3980*/  FCHK P0, R23, R7 ;  /* 0x0000000717007302 */ /* 0x008e260000000000 */
[----:B------:R-:W-:-:S04]  /*3990*/  FFMA R4, R0, R23, RZ ;  /* 0x0000001700047223 */ /* 0x000fc800000000ff */
[----:B------:R-:W-:-:S04]  /*39a0*/  FFMA R9, R4, -R7, R23 ;  /* 0x8000000704097223 */ /* 0x000fc80000000017 */
[----:B------:R-:W-:Y:S01]  /*39b0*/  FFMA R0, R0, R9, R4 ;  /* 0x0000000900007223 */ /* 0x000fe20000000004 */
[----:B0-----:R-:W-:Y:S06]  /*39c0*/  @!P0 BRA `(.L_x_95) ;  /* 0x0000000000088947 */ /* 0x001fec0003800000 */
[----:B------:R-:W-:-:S07]  /*39d0*/  MOV R10, 0x39f0 ;  /* 0x000039f0000a7802 */ /* 0x000fce0000000f00 */
[----:B----4-:R-:W-:Y:S05]  /*39e0*/  CALL.REL.NOINC `($__internal_1_$__cuda_sm3x_div_rn_noftz_f32_slowpath) ;  /* 0x0000000000147944 */ /* 0x010fea0003c00000 */
.L_x_95:
[----:B----4-:R-:W-:Y:S05]  /*39f0*/  BSYNC.RECONVERGENT B2 ;  /* 0x0000000000027941 */ /* 0x010fea0003800200 */
.L_x_94:
[----:B------:R3:W-:Y:S01]  /*3a00*/  STG.E desc[UR8][R12.64], R0 ;  /* 0x000000000c007986 */ /* 0x0007e2000c101908 */
[----:B------:R-:W-:Y:S01]  /*3a10*/  IADD3 R5, PT, PT, R5, UR7, RZ ;  /* 0x0000000705057c10 */ /* 0x000fe2000fffe0ff */
[----:B------:R-:W-:Y:S06]  /*3a20*/  BRA.U UP0, `(.L_x_96) ;  /* 0xfffffffd00b47547 */ /* 0x000fec000b83ffff */
[----:B------:R-:W-:Y:S05]  /*3a30*/  EXIT ;  /* 0x000000000000794d */ /* 0x000fea0003800000 */
        .weak           $__internal_1_$__cuda_sm3x_div_rn_noftz_f32_slowpath
        .type           $__internal_1_$__cuda_sm3x_div_rn_noftz_f32_slowpath,@function
        .size           $__internal_1_$__cuda_sm3x_div_rn_noftz_f32_slowpath,(.L_x_112 - $__internal_1_$__cuda_sm3x_div_rn_noftz_f32_slowpath)
$__internal_1_$__cuda_sm3x_div_rn_noftz_f32_slowpath:
[----:B------:R-:W-:Y:S01]  /*3a40*/  SHF.R.U32.HI R9, RZ, 0x17, R7 ;  /* 0x00000017ff097819 */ /* 0x000fe20000011607 */
[----:B------:R-:W-:Y:S01]  /*3a50*/  BSSY.RECONVERGENT B0, `(.L_x_97) ;  /* 0x0000063000007945 */ /* 0x000fe20003800200 */
[----:B------:R-:W-:Y:S02]  /*3a60*/  SHF.R.U32.HI R18, RZ, 0x17, R23 ;  /* 0x00000017ff127819 */ /* 0x000fe40000011617 */
[----:B------:R-:W-:Y:S02]  /*3a70*/  LOP3.LUT R9, R9, 0xff, RZ, 0xc0, !PT ;  /* 0x000000ff09097812 */ /* 0x000fe400078ec0ff */
[----:B------:R-:W-:Y:S02]  /*3a80*/  LOP3.LUT R18, R18, 0xff, RZ, 0xc0, !PT ;  /* 0x000000ff12127812 */ /* 0x000fe400078ec0ff */
[----:B------:R-:W-:Y:S02]  /*3a90*/  IADD3 R0, PT, PT, R9, -0x1, RZ ;  /* 0xffffffff09007810 */ /* 0x000fe40007ffe0ff */
[----:B------:R-:W-:-:S02]  /*3aa0*/  IADD3 R19, PT, PT, R18, -0x1, RZ ;  /* 0xffffffff12137810 */ /* 0x000fc40007ffe0ff */
[----:B------:R-:W-:Y:S02]  /*3ab0*/  ISETP.GT.U32.AND P0, PT, R0, 0xfd, PT ;  /* 0x000000fd0000780c */ /* 0x000fe40003f04070 */
[----:B------:R-:W-:Y:S02]  /*3ac0*/  MOV R20, R7 ;  /* 0x0000000700147202 */ /* 0x000fe40000000f00 */
[----:B------:R-:W-:-:S13]  /*3ad0*/  ISETP.GT.U32.OR P0, PT, R19, 0xfd, P0 ;  /* 0x000000fd1300780c */ /* 0x000fda0000704470 */
[----:B------:R-:W-:Y:S01]  /*3ae0*/  @!P0 MOV R11, RZ ;  /* 0x000000ff000b8202 */ /* 0x000fe20000000f00 */
[----:B------:R-:W-:Y:S06]  /*3af0*/  @!P0 BRA `(.L_x_98) ;  /* 0x00000000005c8947 */ /* 0x000fec0003800000 */
[----:B------:R-:W-:Y:S02]  /*3b00*/  FSETP.GTU.FTZ.AND P0, PT, |R23|, +INF , PT ;  /* 0x7f8000001700780b */ /* 0x000fe40003f1c200 */
[----:B------:R-:W-:-:S04]  /*3b10*/  FSETP.GTU.FTZ.AND P1, PT, |R7|, +INF , PT ;  /* 0x7f8000000700780b */ /* 0x000fc80003f3c200 */
[----:B------:R-:W-:-:S13]  /*3b20*/  PLOP3.LUT P0, PT, P0, P1, PT, 0xf8, 0x8f ;  /* 0x00000000008f781c */ /* 0x000fda0000703f70 */
[----:B------:R-:W-:Y:S05]  /*3b30*/  @P0 BRA `(.L_x_99) ;  /* 0x00000004004c0947 */ /* 0x000fea0003800000 */
[----:B------:R-:W-:-:S13]  /*3b40*/  LOP3.LUT P0, RZ, R20, 0x7fffffff, R23, 0xc8, !PT ;  /* 0x7fffffff14ff7812 */ /* 0x000fda000780c817 */
[----:B------:R-:W-:Y:S05]  /*3b50*/  @!P0 BRA `(.L_x_100) ;  /* 0x00000004003c8947 */ /* 0x000fea0003800000 */
[----:B------:R-:W-:Y:S02]  /*3b60*/  FSETP.NEU.FTZ.AND P3, PT, |R23|, +INF , PT ;  /* 0x7f8000001700780b */ /* 0x000fe40003f7d200 */
        /* <DEDUP_REMOVED lines=11> */
[----:B------:R-:W-:Y:S01]  /*3c20*/  @P0 MOV R11, RZ ;  /* 0x000000ff000b0202 */ /* 0x000fe20000000f00 */
[----:B------:R-:W-:Y:S01]  /*3c30*/  @!P0 FFMA R23, R23, 1.84467440737095516160e+19, RZ ;  /* 0x5f80000017178823 */ /* 0x000fe200000000ff */
[----:B------:R-:W-:Y:S01]  /*3c40*/  @!P0 MOV R11, 0xffffffc0 ;  /* 0xffffffc0000b8802 */ /* 0x000fe20000000f00 */
[----:B------:R-:W-:-:S03]  /*3c50*/  @!P1 FFMA R20, R7, 1.84467440737095516160e+19, RZ ;  /* 0x5f80000007149823 */ /* 0x000fc600000000ff */
[----:B------:R-:W-:-:S07]  /*3c60*/  @!P1 IADD3 R11, PT, PT, R11, 0x40, RZ ;  /* 0x000000400b0b9810 */ /* 0x000fce0007ffe0ff */
.L_x_98:
[----:B------:R-:W-:Y:S01]  /*3c70*/  LEA R19, R9, 0xc0800000, 0x17 ;  /* 0xc080000009137811 */ /* 0x000fe200078eb8ff */
[----:B------:R-:W-:Y:S01]  /*3c80*/  BSSY.RECONVERGENT B1, `(.L_x_103) ;  /* 0x0000036000017945 */ /* 0x000fe20003800200 */
[----:B------:R-:W-:Y:S02]  /*3c90*/  IADD3 R18, PT, PT, R18, -0x7f, RZ ;  /* 0xffffff8112127810 */ /* 0x000fe40007ffe0ff */
[----:B------:R-:W-:-:S03]  /*3ca0*/  IADD3 R24, PT, PT, -R19, R20, RZ ;  /* 0x0000001413187210 */ /* 0x000fc60007ffe1ff */
[----:B------:R-:W-:Y:S01]  /*3cb0*/  IMAD R0, R18, -0x800000, R23 ;  /* 0xff80000012007824 */ /* 0x000fe200078e0217 */
[----:B------:R-:W0:Y:S01]  /*3cc0*/  MUFU.RCP R20, R24 ;  /* 0x0000001800147308 */ /* 0x000e220000001000 */
[----:B------:R-:W-:Y:S01]  /*3cd0*/  FADD.FTZ R21, -R24, -RZ ;  /* 0x800000ff18157221 */ /* 0x000fe20000010100 */
[----:B------:R-:W-:-:S04]  /*3ce0*/  IADD3 R18, PT, PT, R18, 0x7f, -R9 ;  /* 0x0000007f12127810 */ /* 0x000fc80007ffe809 */
[----:B------:R-:W-:Y:S01]  /*3cf0*/  IADD3 R11, PT, PT, R18, R11, RZ ;  /* 0x0000000b120b7210 */ /* 0x000fe20007ffe0ff */
        /* <DEDUP_REMOVED lines=8> */
[----:B------:R-:W-:-:S04]  /*3d80*/  LOP3.LUT R18, R9, 0xff, RZ, 0xc0, !PT ;  /* 0x000000ff09127812 */ /* 0x000fc800078ec0ff */
[----:B------:R-:W-:-:S04]  /*3d90*/  IADD3 R9, PT, PT, R18, R11, RZ ;  /* 0x0000000b12097210 */ /* 0x000fc80007ffe0ff */
[----:B------:R-:W-:-:S04]  /*3da0*/  IADD3 R18, PT, PT, R9, -0x1, RZ ;  /* 0xffffffff09127810 */ /* 0x000fc80007ffe0ff */
        /* <DEDUP_REMOVED lines=10> */
[CCC-:B------:R-:W-:Y:S01]  /*3e50*/  FFMA.RP R18, R19.reuse, R21.reuse, R22.reuse ;  /* 0x0000001513127223 */ /* 0x1c0fe20000008016 */
[----:B------:R-:W-:Y:S01]  /*3e60*/  FFMA.RM R21, R19, R21, R22 ;  /* 0x0000001513157223 */ /* 0x000fe20000004016 */
[----:B------:R-:W-:Y:S02]  /*3e70*/  IADD3 R19, PT, PT, R9, 0x20, RZ ;  /* 0x0000002009137810 */ /* 0x000fe40007ffe0ff */
[----:B------:R-:W-:Y:S02]  /*3e80*/  LOP3.LUT R11, R11, 0x7fffff, RZ, 0xc0, !PT ;  /* 0x007fffff0b0b7812 */ /* 0x000fe400078ec0ff */
[----:B------:R-:W-:Y:S02]  /*3e90*/  ISETP.NE.AND P3, PT, R9, RZ, PT ;  /* 0x000000ff0900720c */ /* 0x000fe40003f65270 */
[----:B------:R-:W-:Y:S02]  /*3ea0*/  LOP3.LUT R20, R11, 0x800000, RZ, 0xfc, !PT ;  /* 0x008000000b147812 */ /* 0x000fe400078efcff */
[----:B------:R-:W-:-:S02]  /*3eb0*/  ISETP.NE.AND P1, PT, R9, RZ, PT ;  /* 0x000000ff0900720c */ /* 0x000fc40003f25270 */
[----:B------:R-:W-:Y:S02]  /*3ec0*/  IADD3 R9, PT, PT, -R9, RZ, RZ ;  /* 0x000000ff09097210 */ /* 0x000fe40007ffe1ff */
[----:B------:R-:W-:Y:S02]  /*3ed0*/  SHF.L.U32 R19, R20, R19, RZ ;  /* 0x0000001314137219 */ /* 0x000fe400000006ff */
[----:B------:R-:W-:Y:S02]  /*3ee0*/  FSETP.NEU.FTZ.AND P0, PT, R18, R21, PT ;  /* 0x000000151200720b */ /* 0x000fe40003f1d000 */
[----:B------:R-:W-:Y:S02]  /*3ef0*/  SEL R9, R9, RZ, P3 ;  /* 0x000000ff09097207 */ /* 0x000fe40001800000 */
[----:B------:R-:W-:Y:S02]  /*3f00*/  ISETP.NE.AND P1, PT, R19, RZ, P1 ;  /* 0x000000ff1300720c */ /* 0x000fe40000f25270 */
[----:B------:R-:W-:-:S02]  /*3f10*/  SHF.R.U32.HI R20, RZ, R9, R20 ;  /* 0x00000009ff147219 */ /* 0x000fc40000011614 */
[----:B------:R-:W-:Y:S02]  /*3f20*/  PLOP3.LUT P0, PT, P0, P1, PT, 0xf8, 0x8f ;  /* 0x00000000008f781c */ /* 0x000fe40000703f70 */
[----:B------:R-:W-:Y:S02]  /*3f30*/  SHF.R.U32.HI R11, RZ, 0x1, R20 ;  /* 0x00000001ff0b7819 */ /* 0x000fe40000011614 */
[----:B------:R-:W-:-:S04]  /*3f40*/  SEL R18, RZ, 0x1, !P0 ;  /* 0x00000001ff127807 */ /* 0x000fc80004000000 */
[----:B------:R-:W-:-:S04]  /*3f50*/  LOP3.LUT R9, R18, 0x1, R11, 0xf8, !PT ;  /* 0x0000000112097812 */ /* 0x000fc800078ef80b */
[----:B------:R-:W-:-:S04]  /*3f60*/  LOP3.LUT R20, R9, R20, RZ, 0xc0, !PT ;  /* 0x0000001409147212 */ /* 0x000fc800078ec0ff */
[----:B------:R-:W-:-:S04]  /*3f70*/  IADD3 R11, PT, PT, R11, R20, RZ ;  /* 0x000000140b0b7210 */ /* 0x000fc80007ffe0ff */
[----:B------:R-:W-:Y:S01]  /*3f80*/  LOP3.LUT R0, R11, R0, RZ, 0xfc, !PT ;  /* 0x000000000b007212 */ /* 0x000fe200078efcff */
[----:B------:R-:W-:Y:S06]  /*3f90*/  BRA `(.L_x_106) ;  /* 0x0000000000107947 */ /* 0x000fec0003800000 */
.L_x_105:
[----:B------:R-:W-:-:S04]  /*3fa0*/  LOP3.LUT R0, R0, 0x80000000, RZ, 0xc0, !PT ;  /* 0x8000000000007812 */ /* 0x000fc800078ec0ff */
[----:B------:R-:W-:Y:S01]  /*3fb0*/  LOP3.LUT R0, R0, 0x7f800000, RZ, 0xfc, !PT ;  /* 0x7f80000000007812 */ /* 0x000fe200078efcff */
[----:B------:R-:W-:Y:S06]  /*3fc0*/  BRA `(.L_x_106) ;  /* 0x0000000000047947 */ /* 0x000fec0003800000 */
.L_x_104:
[----:B------:R-:W-:-:S07]  /*3fd0*/  LEA R0, R11, R0, 0x17 ;  /* 0x000000000b007211 */ /* 0x000fce00078eb8ff */
.L_x_106:
[----:B------:R-:W-:Y:S05]  /*3fe0*/  BSYNC.RECONVERGENT B1 ;  /* 0x0000000000017941 */ /* 0x000fea0003800200 */
.L_x_103:
[----:B------:R-:W-:Y:S05]  /*3ff0*/  BRA `(.L_x_107) ;  /* 0x0000000000207947 */ /* 0x000fea0003800000 */
.L_x_102:
[----:B------:R-:W-:-:S04]  /*4000*/  LOP3.LUT R20, R20, 0x80000000, R23, 0x48, !PT ;  /* 0x8000000014147812 */ /* 0x000fc800078e4817 */
[----:B------:R-:W-:Y:S01]  /*4010*/  LOP3.LUT R0, R20, 0x7f800000, RZ, 0xfc, !PT ;  /* 0x7f80000014007812 */ /* 0x000fe200078efcff */
[----:B------:R-:W-:Y:S06]  /*4020*/  BRA `(.L_x_107) ;  /* 0x0000000000147947 */ /* 0x000fec0003800000 */
.L_x_101:
[----:B------:R-:W-:Y:S01]  /*4030*/  LOP3.LUT R0, R20, 0x80000000, R23, 0x48, !PT ;  /* 0x8000000014007812 */ /* 0x000fe200078e4817 */
[----:B------:R-:W-:Y:S06]  /*4040*/  BRA `(.L_x_107) ;  /* 0x00000000000c7947 */ /* 0x000fec0003800000 */
.L_x_100:
[----:B------:R-:W0:Y:S01]  /*4050*/  MUFU.RSQ R0, -QNAN ;  /* 0xffc0000000007908 */ /* 0x000e220000001400 */
[----:B------:R-:W-:Y:S05]  /*4060*/  BRA `(.L_x_107) ;  /* 0x0000000000047947 */ /* 0x000fea0003800000 */
.L_x_99:
[----:B------:R-:W-:-:S07]  /*4070*/  FADD.FTZ R0, R23, R7 ;  /* 0x0000000717007221 */ /* 0x000fce0000010000 */
.L_x_107:
[----:B------:R-:W-:Y:S05]  /*4080*/  BSYNC.RECONVERGENT B0 ;  /* 0x0000000000007941 */ /* 0x000fea0003800200 */
.L_x_97:
[----:B------:R-:W-:-:S04]  /*4090*/  HFMA2 R11, -RZ, RZ, 0, 0 ;  /* 0x00000000ff0b7431 */ /* 0x000fc800000001ff */
[----:B0-----:R-:W-:Y:S05]  /*40a0*/  RET.REL.NODEC R10 `(_Z20batch_softmax_kernelPfii) ;  /* 0xffffffbc0ad47950 */ /* 0x001fea0003c3ffff */
.L_x_108:
        /* <DEDUP_REMOVED lines=13> */
.L_x_112:


//--------------------- .text._Z21batch_add_bias_kernelPfPKfii --------------------------
	.section	.text._Z21batch_add_bias_kernelPfPKfii,"ax",@progbits
	.align	128
        .global         _Z21batch_add_bias_kernelPfPKfii
        .type           _Z21batch_add_bias_kernelPfPKfii,@function
        .size           _Z21batch_add_bias_kernelPfPKfii,(.L_x_118 - _Z21batch_add_bias_kernelPfPKfii)
        .other          _Z21batch_add_bias_kernelPfPKfii,@"STO_CUDA_ENTRY STV_DEFAULT"
_Z21batch_add_bias_kernelPfPKfii:
.text._Z21batch_add_bias_kernelPfPKfii:
[----:B------:R-:W-:Y:S01]  /*0000*/  LDC R1, c[0x0][0x37c] ;  /* 0x0000df00ff017b82 */ /* 0x000fe20000000800 */
[----:B------:R-:W0:Y:S07]  /*0010*/  S2R R3, SR_TID.X ;  /* 0x0000000000037919 */ /* 0x000e2e0000002100 */
[----:B------:R-:W1:Y:S01]  /*0020*/  LDC R7, c[0x0][0x364] ;  /* 0x0000d900ff077b82 */ /* 0x000e620000000800 */
[----:B------:R-:W2:Y:S01]  /*0030*/  LDCU.64 UR6, c[0x0][0x390] ;  /* 0x00007200ff0677ac */ /* 0x000ea20008000a00 */
[----:B------:R-:W1:Y:S06]  /*0040*/  S2R R2, SR_TID.Y ;  /* 0x0000000000027919 */ /* 0x000e6c0000002200 */
[----:B------:R-:W0:Y:S08]  /*0050*/  S2UR UR5, SR_CTAID.X ;  /* 0x00000000000579c3 */ /* 0x000e300000002500 */
[----:B------:R-:W0:Y:S08]  /*0060*/  LDC R0, c[0x0][0x360] ;  /* 0x0000d800ff007b82 */ /* 0x000e300000000800 */
[----:B------:R-:W1:Y:S01]  /*0070*/  S2UR UR4, SR_CTAID.Y ;  /* 0x00000000000479c3 */ /* 0x000e620000002600 */
[----:B0-----:R-:W-:-:S05]  /*0080*/  IMAD R0, R0, UR5, R3 ;  /* 0x0000000500007c24 */ /* 0x001fca000f8e0203 */
[----:B--2---:R-:W-:Y:S01]  /*0090*/  ISETP.GE.AND P0, PT, R0, UR7, PT ;  /* 0x0000000700007c0c */ /* 0x004fe2000bf06270 */
[----:B-1----:R-:W-:-:S05]  /*00a0*/  IMAD R7, R7, UR4, R2 ;  /* 0x0000000407077c24 */ /* 0x002fca000f8e0202 */
[----:B------:R-:W-:-:S13]  /*00b0*/  ISETP.GE.OR P0, PT, R7, UR6, P0 ;  /* 0x0000000607007c0c */ /* 0x000fda0008706670 */
[----:B------:R-:W-:Y:S05]  /*00c0*/  @P0 EXIT ;  /* 0x000000000000094d */ /* 0x000fea0003800000 */
[----:B------:R-:W0:Y:S01]  /*00d0*/  LDC.64 R2, c[0x0][0x388] ;  /* 0x0000e200ff027b82 */ /* 0x000e220000000a00 */
[----:B------:R-:W1:Y:S01]  /*00e0*/  LDCU.64 UR4, c[0x0][0x358] ;  /* 0x00006b00ff0477ac */ /* 0x000e620008000a00 */
[----:B------:R-:W-:-:S06]  /*00f0*/  IMAD R9, R7, UR7, R0 ;  /* 0x0000000707097c24 */ /* 0x000fcc000f8e0200 */
[----:B------:R-:W2:Y:S01]  /*0100*/  LDC.64 R4, c[0x0][0x380] ;  /* 0x0000e000ff047b82 */ /* 0x000ea20000000a00 */
[----:B0-----:R-:W-:-:S06]  /*0110*/  IMAD.WIDE.U32 R2, R7, 0x4, R2 ;  /* 0x0000000407027825 */ /* 0x001fcc00078e0002 */
[----:B-1----:R-:W3:Y:S01]  /*0120*/  LDG.E R2, desc[UR4][R2.64] ;  /* 0x0000000402027981 */ /* 0x002ee2000c1e1900 */
[----:B--2---:R-:W-:-:S05]  /*0130*/  IMAD.WIDE R4, R9, 0x4, R4 ;  /* 0x0000000409047825 */ /* 0x004fca00078e0204 */
[----:B------:R-:W3:Y:S02]  /*0140*/  LDG.E R7, desc[UR4][R4.64] ;  /* 0x0000000404077981 */ /* 0x000ee4000c1e1900 */
[----:B---3--:R-:W-:-:S05]  /*0150*/  FADD R7, R2, R7 ;  /* 0x0000000702077221 */ /* 0x008fca0000000000 */
[----:B------:R-:W-:Y:S01]  /*0160*/  STG.E desc[UR4][R4.64], R7 ;  /* 0x0000000704007986 */ /* 0x000fe2000c101904 */
[----:B------:R-:W-:Y:S05]  /*0170*/  EXIT ;  /* 0x000000000000794d */ /* 0x000fea0003800000 */
.L_x_109:
        /* <DEDUP_REMOVED lines=16> */
.L_x_118:


//--------------------- .text._Z17batch_relu_kernelPfii --------------------------
	.section	.text._Z17batch_relu_kernelPfii,"ax",@progbits
	.align	128
        .global         _Z17batch_relu_kernelPfii
        .type           _Z17batch_relu_kernelPfii,@function
        .size           _Z17batch_relu_kernelPfii,(.L_x_119 - _Z17batch_relu_kernelPfii)
        .other          _Z17batch_relu_kernelPfii,@"STO_CUDA_ENTRY STV_DEFAULT"
_Z17batch_relu_kernelPfii:
.text._Z17batch_relu_kernelPfii:
        /* <DEDUP_REMOVED lines=15> */
[----:B------:R-:W-:-:S04]  /*00f0*/  IMAD R5, R0, UR7, R5 ;  /* 0x0000000700057c24 */ /* 0x000fc8000f8e0205 */
[----:B0-----:R-:W-:-:S05]  /*0100*/  IMAD.WIDE R2, R5, 0x4, R2 ;  /* 0x0000000405027825 */ /* 0x001fca00078e0202 */
[----:B-1----:R-:W2:Y:S02]  /*0110*/  LDG.E R0, desc[UR4][R2.64] ;  /* 0x0000000402007981 */ /* 0x002ea4000c1e1900 */
[----:B--2---:R-:W-:-:S05]  /*0120*/  FMNMX R5, RZ, R0, !PT ;  /* 0x00000000ff057209 */ /* 0x004fca0007800000 */
[----:B------:R-:W-:Y:S01]  /*0130*/  STG.E desc[UR4][R2.64], R5 ;  /* 0x0000000502007986 */ /* 0x000fe2000c101904 */
[----:B------:R-:W-:Y:S05]  /*0140*/  EXIT ;  /* 0x000000000000794d */ /* 0x000fea0003800000 */
.L_x_110:
        /* <DEDUP_REMOVED lines=11> */
.L_x_119:


//--------------------- .nv.shared.reserved.0     --------------------------
	.section	.nv.shared.reserved.0,"aw",@nobits
	.weak		__nv_reservedSMEM_offset_0_alias
	.size		__nv_reservedSMEM_offset_0_alias, 0, 64
	.other		__nv_reservedSMEM_offset_0_alias,@"STO_CUDA_RESERVED_SHARED STV_DEFAULT"
__nv_reservedSMEM_offset_0_alias:
	.zero		0
	.zero		64


//--------------------- .nv.constant0._Z21update_weights_kernelPfS_ifi --------------------------
	.section	.nv.constant0._Z21update_weights_kernelPfS_ifi,"a",@progbits
	.sectionflags	@""
	.align	4
.nv.constant0._Z21update_weights_kernelPfS_ifi:
	.zero		924


//--------------------- .nv.constant0._Z22relu_derivative_kernelPfS_ii --------------------------
	.section	.nv.constant0._Z22relu_derivative_kernelPfS_ii,"a",@progbits
	.sectionflags	@""
	.align	4
.nv.constant0._Z22relu_derivative_kernelPfS_ii:
	.zero		920


//--------------------- .nv.constant0._Z14row_sum_kernelPfS_ii --------------------------
	.section	.nv.constant0._Z14row_sum_kernelPfS_ii,"a",@progbits
	.sectionflags	@""
	.align	4
.nv.constant0._Z14row_sum_kernelPfS_ii:
	.zero		920


//--------------------- .nv.constant0._Z25compute_batch_grad_outputPfS_S_ii --------------------------
	.section	.nv.constant0._Z25compute_batch_grad_outputPfS_S_ii,"a",@progbits
	.sectionflags	@""
	.align	4
.nv.constant0._Z25compute_batch_grad_outputPfS_S_ii:
	.zero		928


//--------------------- .nv.constant0._Z20batch_softmax_kernelPfii --------------------------
	.section	.nv.constant0._Z20batch_softmax_kernelPfii,"a",@progbits
	.sectionflags	@""
	.align	4
.nv.constant0._Z20batch_softmax_kernelPfii:
	.zero		912


//--------------------- .nv.constant0._Z21batch_add_bias_kernelPfPKfii --------------------------
	.section	.nv.constant0._Z21batch_add_bias_kernelPfPKfii,"a",@progbits
	.sectionflags	@""
	.align	4
.nv.constant0._Z21batch_add_bias_kernelPfPKfii:
	.zero		920


//--------------------- .nv.constant0._Z17batch_relu_kernelPfii --------------------------
	.section	.nv.constant0._Z17batch_relu_kernelPfii,"a",@progbits
	.sectionflags	@""
	.align	4
.nv.constant0._Z17batch_relu_kernelPfii:
	.zero		912


//--------------------- SYMBOLS --------------------------

	.type		.nv.reservedSmem.offset0,@object
	.size		.nv.reservedSmem.offset0,0x4
